//
// Generated by NVIDIA NVVM Compiler
//
// Compiler Build ID: CL-36424714
// Cuda compilation tools, release 13.0, V13.0.88
// Based on NVVM 20.0.0
//

.version 9.0
.target sm_100
.address_size 64

	// .globl	_Z15SetScalarKerneldiPd

.visible .entry _Z15SetScalarKerneldiPd(
	.param .f64 _Z15SetScalarKerneldiPd_param_0,
	.param .u32 _Z15SetScalarKerneldiPd_param_1,
	.param .u64 .ptr .align 1 _Z15SetScalarKerneldiPd_param_2
)
{
	.reg .pred 	%p<3>;
	.reg .b32 	%r<11>;
	.reg .b64 	%rd<5>;
	.reg .b64 	%fd<2>;

	ld.param.f64 	%fd1, [_Z15SetScalarKerneldiPd_param_0];
	ld.param.u32 	%r6, [_Z15SetScalarKerneldiPd_param_1];
	ld.param.u64 	%rd2, [_Z15SetScalarKerneldiPd_param_2];
	mov.u32 	%r7, %ctaid.x;
	mov.u32 	%r1, %ntid.x;
	mov.u32 	%r8, %tid.x;
	mad.lo.s32 	%r10, %r7, %r1, %r8;
	setp.ge.s32 	%p1, %r10, %r6;
	@%p1 bra 	$L__BB0_3;
	mov.u32 	%r9, %nctaid.x;
	mul.lo.s32 	%r3, %r1, %r9;
	cvta.to.global.u64 	%rd1, %rd2;
$L__BB0_2:
	mul.wide.s32 	%rd3, %r10, 8;
	add.s64 	%rd4, %rd1, %rd3;
	st.global.f64 	[%rd4], %fd1;
	add.s32 	%r10, %r10, %r3;
	setp.lt.s32 	%p2, %r10, %r6;
	@%p2 bra 	$L__BB0_2;
$L__BB0_3:
	ret;

}
	// .globl	_Z18MultDiagonalKerneliPdS_S_
.visible .entry _Z18MultDiagonalKerneliPdS_S_(
	.param .u32 _Z18MultDiagonalKerneliPdS_S__param_0,
	.param .u64 .ptr .align 1 _Z18MultDiagonalKerneliPdS_S__param_1,
	.param .u64 .ptr .align 1 _Z18MultDiagonalKerneliPdS_S__param_2,
	.param .u64 .ptr .align 1 _Z18MultDiagonalKerneliPdS_S__param_3
)
{
	.reg .pred 	%p<3>;
	.reg .b32 	%r<11>;
	.reg .b64 	%rd<11>;
	.reg .b64 	%fd<4>;

	ld.param.u32 	%r6, [_Z18MultDiagonalKerneliPdS_S__param_0];
	ld.param.u64 	%rd4, [_Z18MultDiagonalKerneliPdS_S__param_1];
	ld.param.u64 	%rd5, [_Z18MultDiagonalKerneliPdS_S__param_2];
	ld.param.u64 	%rd6, [_Z18MultDiagonalKerneliPdS_S__param_3];
	mov.u32 	%r7, %ctaid.x;
	mov.u32 	%r1, %ntid.x;
	mov.u32 	%r8, %tid.x;
	mad.lo.s32 	%r10, %r7, %r1, %r8;
	setp.ge.s32 	%p1, %r10, %r6;
	@%p1 bra 	$L__BB1_3;
	mov.u32 	%r9, %nctaid.x;
	mul.lo.s32 	%r3, %r1, %r9;
	cvta.to.global.u64 	%rd1, %rd4;
	cvta.to.global.u64 	%rd2, %rd5;
	cvta.to.global.u64 	%rd3, %rd6;
$L__BB1_2:
	mul.wide.s32 	%rd7, %r10, 8;
	add.s64 	%rd8, %rd1, %rd7;
	ld.global.f64 	%fd1, [%rd8];
	add.s64 	%rd9, %rd2, %rd7;
	ld.global.f64 	%fd2, [%rd9];
	mul.f64 	%fd3, %fd1, %fd2;
	add.s64 	%rd10, %rd3, %rd7;
	st.global.f64 	[%rd10], %fd3;
	add.s32 	%r10, %r10, %r3;
	setp.lt.s32 	%p2, %r10, %r6;
	@%p2 bra 	$L__BB1_2;
$L__BB1_3:
	ret;

}
	// .globl	_Z21MultAddDiagonalKernelidPdS_S_
.visible .entry _Z21MultAddDiagonalKernelidPdS_S_(
	.param .u32 _Z21MultAddDiagonalKernelidPdS_S__param_0,
	.param .f64 _Z21MultAddDiagonalKernelidPdS_S__param_1,
	.param .u64 .ptr .align 1 _Z21MultAddDiagonalKernelidPdS_S__param_2,
	.param .u64 .ptr .align 1 _Z21MultAddDiagonalKernelidPdS_S__param_3,
	.param .u64 .ptr .align 1 _Z21MultAddDiagonalKernelidPdS_S__param_4
)
{
	.reg .pred 	%p<3>;
	.reg .b32 	%r<11>;
	.reg .b64 	%rd<11>;
	.reg .b64 	%fd<7>;

	ld.param.u32 	%r6, [_Z21MultAddDiagonalKernelidPdS_S__param_0];
	ld.param.f64 	%fd1, [_Z21MultAddDiagonalKernelidPdS_S__param_1];
	ld.param.u64 	%rd4, [_Z21MultAddDiagonalKernelidPdS_S__param_2];
	ld.param.u64 	%rd5, [_Z21MultAddDiagonalKernelidPdS_S__param_3];
	ld.param.u64 	%rd6, [_Z21MultAddDiagonalKernelidPdS_S__param_4];
	mov.u32 	%r7, %ctaid.x;
	mov.u32 	%r1, %ntid.x;
	mov.u32 	%r8, %tid.x;
	mad.lo.s32 	%r10, %r7, %r1, %r8;
	setp.ge.s32 	%p1, %r10, %r6;
	@%p1 bra 	$L__BB2_3;
	mov.u32 	%r9, %nctaid.x;
	mul.lo.s32 	%r3, %r1, %r9;
	cvta.to.global.u64 	%rd1, %rd4;
	cvta.to.global.u64 	%rd2, %rd5;
	cvta.to.global.u64 	%rd3, %rd6;
$L__BB2_2:
	mul.wide.s32 	%rd7, %r10, 8;
	add.s64 	%rd8, %rd1, %rd7;
	ld.global.f64 	%fd2, [%rd8];
	mul.f64 	%fd3, %fd1, %fd2;
	add.s64 	%rd9, %rd2, %rd7;
	ld.global.f64 	%fd4, [%rd9];
	add.s64 	%rd10, %rd3, %rd7;
	ld.global.f64 	%fd5, [%rd10];
	fma.rn.f64 	%fd6, %fd3, %fd4, %fd5;
	st.global.f64 	[%rd10], %fd6;
	add.s32 	%r10, %r10, %r3;
	setp.lt.s32 	%p2, %r10, %r6;
	@%p2 bra 	$L__BB2_2;
$L__BB2_3:
	ret;

}
	// .globl	_Z26ConstEBEKernelCopyInKerneliiPiPdS0_
.visible .entry _Z26ConstEBEKernelCopyInKerneliiPiPdS0_(
	.param .u32 _Z26ConstEBEKernelCopyInKerneliiPiPdS0__param_0,
	.param .u32 _Z26ConstEBEKernelCopyInKerneliiPiPdS0__param_1,
	.param .u64 .ptr .align 1 _Z26ConstEBEKernelCopyInKerneliiPiPdS0__param_2,
	.param .u64 .ptr .align 1 _Z26ConstEBEKernelCopyInKerneliiPiPdS0__param_3,
	.param .u64 .ptr .align 1 _Z26ConstEBEKernelCopyInKerneliiPiPdS0__param_4
)
{
	.reg .pred 	%p<5>;
	.reg .b32 	%r<20>;
	.reg .b64 	%rd<13>;
	.reg .b64 	%fd<2>;

	ld.param.u32 	%r11, [_Z26ConstEBEKernelCopyInKerneliiPiPdS0__param_0];
	ld.param.u32 	%r12, [_Z26ConstEBEKernelCopyInKerneliiPiPdS0__param_1];
	ld.param.u64 	%rd4, [_Z26ConstEBEKernelCopyInKerneliiPiPdS0__param_2];
	ld.param.u64 	%rd5, [_Z26ConstEBEKernelCopyInKerneliiPiPdS0__param_3];
	ld.param.u64 	%rd6, [_Z26ConstEBEKernelCopyInKerneliiPiPdS0__param_4];
	mov.u32 	%r1, %tid.x;
	mov.u32 	%r13, %ctaid.x;
	mov.u32 	%r2, %ntid.y;
	mov.u32 	%r14, %ctaid.y;
	mad.lo.s32 	%r18, %r13, %r2, %r14;
	setp.ge.s32 	%p1, %r18, %r11;
	@%p1 bra 	$L__BB3_6;
	mov.u32 	%r4, %ntid.x;
	mov.u32 	%r15, %nctaid.x;
	mul.lo.s32 	%r5, %r15, %r2;
	cvta.to.global.u64 	%rd1, %rd4;
	cvta.to.global.u64 	%rd2, %rd5;
	cvta.to.global.u64 	%rd3, %rd6;
$L__BB3_2:
	setp.ge.s32 	%p2, %r1, %r12;
	@%p2 bra 	$L__BB3_5;
	mul.lo.s32 	%r7, %r18, %r12;
	mov.u32 	%r19, %r1;
$L__BB3_4:
	add.s32 	%r16, %r19, %r7;
	mul.wide.s32 	%rd7, %r16, 4;
	add.s64 	%rd8, %rd1, %rd7;
	ld.global.u32 	%r17, [%rd8];
	mul.wide.s32 	%rd9, %r17, 8;
	add.s64 	%rd10, %rd2, %rd9;
	ld.global.f64 	%fd1, [%rd10];
	mul.wide.s32 	%rd11, %r16, 8;
	add.s64 	%rd12, %rd3, %rd11;
	st.global.f64 	[%rd12], %fd1;
	add.s32 	%r19, %r19, %r4;
	setp.lt.s32 	%p3, %r19, %r12;
	@%p3 bra 	$L__BB3_4;
$L__BB3_5:
	add.s32 	%r18, %r18, %r5;
	setp.lt.s32 	%p4, %r18, %r11;
	@%p4 bra 	$L__BB3_2;
$L__BB3_6:
	ret;

}
	// .globl	_Z27ConstEBEKernelCopyOutKerneliiPiPdS0_
.visible .entry _Z27ConstEBEKernelCopyOutKerneliiPiPdS0_(
	.param .u32 _Z27ConstEBEKernelCopyOutKerneliiPiPdS0__param_0,
	.param .u32 _Z27ConstEBEKernelCopyOutKerneliiPiPdS0__param_1,
	.param .u64 .ptr .align 1 _Z27ConstEBEKernelCopyOutKerneliiPiPdS0__param_2,
	.param .u64 .ptr .align 1 _Z27ConstEBEKernelCopyOutKerneliiPiPdS0__param_3,
	.param .u64 .ptr .align 1 _Z27ConstEBEKernelCopyOutKerneliiPiPdS0__param_4
)
{
	.reg .pred 	%p<5>;
	.reg .b32 	%r<20>;
	.reg .b64 	%rd<13>;
	.reg .b64 	%fd<4>;

	ld.param.u32 	%r11, [_Z27ConstEBEKernelCopyOutKerneliiPiPdS0__param_0];
	ld.param.u32 	%r12, [_Z27ConstEBEKernelCopyOutKerneliiPiPdS0__param_1];
	ld.param.u64 	%rd4, [_Z27ConstEBEKernelCopyOutKerneliiPiPdS0__param_2];
	ld.param.u64 	%rd5, [_Z27ConstEBEKernelCopyOutKerneliiPiPdS0__param_3];
	ld.param.u64 	%rd6, [_Z27ConstEBEKernelCopyOutKerneliiPiPdS0__param_4];
	mov.u32 	%r1, %tid.x;
	mov.u32 	%r13, %ctaid.x;
	mov.u32 	%r2, %ntid.y;
	mov.u32 	%r14, %ctaid.y;
	mad.lo.s32 	%r18, %r13, %r2, %r14;
	setp.ge.s32 	%p1, %r18, %r11;
	@%p1 bra 	$L__BB4_6;
	mov.u32 	%r4, %ntid.x;
	mov.u32 	%r15, %nctaid.x;
	mul.lo.s32 	%r5, %r15, %r2;
	cvta.to.global.u64 	%rd1, %rd5;
	cvta.to.global.u64 	%rd2, %rd4;
	cvta.to.global.u64 	%rd3, %rd6;
$L__BB4_2:
	setp.ge.s32 	%p2, %r1, %r12;
	@%p2 bra 	$L__BB4_5;
	mul.lo.s32 	%r7, %r18, %r12;
	mov.u32 	%r19, %r1;
$L__BB4_4:
	add.s32 	%r16, %r19, %r7;
	mul.wide.s32 	%rd7, %r16, 8;
	add.s64 	%rd8, %rd1, %rd7;
	ld.global.f64 	%fd1, [%rd8];
	mul.wide.s32 	%rd9, %r16, 4;
	add.s64 	%rd10, %rd2, %rd9;
	ld.global.u32 	%r17, [%rd10];
	mul.wide.s32 	%rd11, %r17, 8;
	add.s64 	%rd12, %rd3, %rd11;
	ld.global.f64 	%fd2, [%rd12];
	add.f64 	%fd3, %fd1, %fd2;
	st.global.f64 	[%rd12], %fd3;
	add.s32 	%r19, %r19, %r4;
	setp.lt.s32 	%p3, %r19, %r12;
	@%p3 bra 	$L__BB4_4;
$L__BB4_5:
	add.s32 	%r18, %r18, %r5;
	setp.lt.s32 	%p4, %r18, %r11;
	@%p4 bra 	$L__BB4_2;
$L__BB4_6:
	ret;

}
	// .globl	_Z29ConstEBEKernelCopyInIdxKerneliPiiS_PdS0_
.visible .entry _Z29ConstEBEKernelCopyInIdxKerneliPiiS_PdS0_(
	.param .u32 _Z29ConstEBEKernelCopyInIdxKerneliPiiS_PdS0__param_0,
	.param .u64 .ptr .align 1 _Z29ConstEBEKernelCopyInIdxKerneliPiiS_PdS0__param_1,
	.param .u32 _Z29ConstEBEKernelCopyInIdxKerneliPiiS_PdS0__param_2,
	.param .u64 .ptr .align 1 _Z29ConstEBEKernelCopyInIdxKerneliPiiS_PdS0__param_3,
	.param .u64 .ptr .align 1 _Z29ConstEBEKernelCopyInIdxKerneliPiiS_PdS0__param_4,
	.param .u64 .ptr .align 1 _Z29ConstEBEKernelCopyInIdxKerneliPiiS_PdS0__param_5
)
{
	.reg .pred 	%p<5>;
	.reg .b32 	%r<22>;
	.reg .b64 	%rd<17>;
	.reg .b64 	%fd<2>;

	ld.param.u32 	%r11, [_Z29ConstEBEKernelCopyInIdxKerneliPiiS_PdS0__param_0];
	ld.param.u64 	%rd6, [_Z29ConstEBEKernelCopyInIdxKerneliPiiS_PdS0__param_1];
	ld.param.u32 	%r12, [_Z29ConstEBEKernelCopyInIdxKerneliPiiS_PdS0__param_2];
	ld.param.u64 	%rd7, [_Z29ConstEBEKernelCopyInIdxKerneliPiiS_PdS0__param_3];
	ld.param.u64 	%rd8, [_Z29ConstEBEKernelCopyInIdxKerneliPiiS_PdS0__param_4];
	ld.param.u64 	%rd9, [_Z29ConstEBEKernelCopyInIdxKerneliPiiS_PdS0__param_5];
	mov.u32 	%r1, %tid.x;
	mov.u32 	%r13, %ctaid.x;
	mov.u32 	%r2, %ntid.y;
	mov.u32 	%r14, %ctaid.y;
	mad.lo.s32 	%r20, %r13, %r2, %r14;
	setp.ge.s32 	%p1, %r20, %r11;
	@%p1 bra 	$L__BB5_6;
	mov.u32 	%r4, %ntid.x;
	mov.u32 	%r15, %nctaid.x;
	mul.lo.s32 	%r5, %r15, %r2;
	cvta.to.global.u64 	%rd1, %rd6;
	cvta.to.global.u64 	%rd2, %rd7;
	cvta.to.global.u64 	%rd3, %rd8;
	cvta.to.global.u64 	%rd4, %rd9;
$L__BB5_2:
	setp.ge.s32 	%p2, %r1, %r12;
	@%p2 bra 	$L__BB5_5;
	mul.wide.s32 	%rd10, %r20, 4;
	add.s64 	%rd5, %rd1, %rd10;
	mul.lo.s32 	%r7, %r20, %r12;
	mov.u32 	%r21, %r1;
$L__BB5_4:
	ld.global.u32 	%r16, [%rd5];
	mad.lo.s32 	%r17, %r16, %r12, %r21;
	mul.wide.s32 	%rd11, %r17, 4;
	add.s64 	%rd12, %rd2, %rd11;
	ld.global.u32 	%r18, [%rd12];
	mul.wide.s32 	%rd13, %r18, 8;
	add.s64 	%rd14, %rd3, %rd13;
	ld.global.f64 	%fd1, [%rd14];
	add.s32 	%r19, %r21, %r7;
	mul.wide.s32 	%rd15, %r19, 8;
	add.s64 	%rd16, %rd4, %rd15;
	st.global.f64 	[%rd16], %fd1;
	add.s32 	%r21, %r21, %r4;
	setp.lt.s32 	%p3, %r21, %r12;
	@%p3 bra 	$L__BB5_4;
$L__BB5_5:
	add.s32 	%r20, %r20, %r5;
	setp.lt.s32 	%p4, %r20, %r11;
	@%p4 bra 	$L__BB5_2;
$L__BB5_6:
	ret;

}
	// .globl	_Z30ConstEBEKernelCopyOutIdxKerneliPiiS_PdS0_
.visible .entry _Z30ConstEBEKernelCopyOutIdxKerneliPiiS_PdS0_(
	.param .u32 _Z30ConstEBEKernelCopyOutIdxKerneliPiiS_PdS0__param_0,
	.param .u64 .ptr .align 1 _Z30ConstEBEKernelCopyOutIdxKerneliPiiS_PdS0__param_1,
	.param .u32 _Z30ConstEBEKernelCopyOutIdxKerneliPiiS_PdS0__param_2,
	.param .u64 .ptr .align 1 _Z30ConstEBEKernelCopyOutIdxKerneliPiiS_PdS0__param_3,
	.param .u64 .ptr .align 1 _Z30ConstEBEKernelCopyOutIdxKerneliPiiS_PdS0__param_4,
	.param .u64 .ptr .align 1 _Z30ConstEBEKernelCopyOutIdxKerneliPiiS_PdS0__param_5
)
{
	.reg .pred 	%p<5>;
	.reg .b32 	%r<22>;
	.reg .b64 	%rd<17>;
	.reg .b64 	%fd<4>;

	ld.param.u32 	%r11, [_Z30ConstEBEKernelCopyOutIdxKerneliPiiS_PdS0__param_0];
	ld.param.u64 	%rd6, [_Z30ConstEBEKernelCopyOutIdxKerneliPiiS_PdS0__param_1];
	ld.param.u32 	%r12, [_Z30ConstEBEKernelCopyOutIdxKerneliPiiS_PdS0__param_2];
	ld.param.u64 	%rd7, [_Z30ConstEBEKernelCopyOutIdxKerneliPiiS_PdS0__param_3];
	ld.param.u64 	%rd8, [_Z30ConstEBEKernelCopyOutIdxKerneliPiiS_PdS0__param_4];
	ld.param.u64 	%rd9, [_Z30ConstEBEKernelCopyOutIdxKerneliPiiS_PdS0__param_5];
	mov.u32 	%r1, %tid.x;
	mov.u32 	%r13, %ctaid.x;
	mov.u32 	%r2, %ntid.y;
	mov.u32 	%r14, %ctaid.y;
	mad.lo.s32 	%r20, %r13, %r2, %r14;
	setp.ge.s32 	%p1, %r20, %r11;
	@%p1 bra 	$L__BB6_6;
	mov.u32 	%r4, %ntid.x;
	mov.u32 	%r15, %nctaid.x;
	mul.lo.s32 	%r5, %r15, %r2;
	cvta.to.global.u64 	%rd1, %rd8;
	cvta.to.global.u64 	%rd2, %rd6;
	cvta.to.global.u64 	%rd3, %rd7;
	cvta.to.global.u64 	%rd4, %rd9;
$L__BB6_2:
	setp.ge.s32 	%p2, %r1, %r12;
	@%p2 bra 	$L__BB6_5;
	mul.lo.s32 	%r7, %r20, %r12;
	mul.wide.s32 	%rd10, %r20, 4;
	add.s64 	%rd5, %rd2, %rd10;
	mov.u32 	%r21, %r1;
$L__BB6_4:
	add.s32 	%r16, %r21, %r7;
	mul.wide.s32 	%rd11, %r16, 8;
	add.s64 	%rd12, %rd1, %rd11;
	ld.global.f64 	%fd1, [%rd12];
	ld.global.u32 	%r17, [%rd5];
	mad.lo.s32 	%r18, %r17, %r12, %r21;
	mul.wide.s32 	%rd13, %r18, 4;
	add.s64 	%rd14, %rd3, %rd13;
	ld.global.u32 	%r19, [%rd14];
	mul.wide.s32 	%rd15, %r19, 8;
	add.s64 	%rd16, %rd4, %rd15;
	ld.global.f64 	%fd2, [%rd16];
	add.f64 	%fd3, %fd1, %fd2;
	st.global.f64 	[%rd16], %fd3;
	add.s32 	%r21, %r21, %r4;
	setp.lt.s32 	%p3, %r21, %r12;
	@%p3 bra 	$L__BB6_4;
$L__BB6_5:
	add.s32 	%r20, %r20, %r5;
	setp.lt.s32 	%p4, %r20, %r11;
	@%p4 bra 	$L__BB6_2;
$L__BB6_6:
	ret;

}
	// .globl	_Z42DevBlockDiagonalMatrixSoAMultAddVecsKerneldiPdS_S_
.visible .entry _Z42DevBlockDiagonalMatrixSoAMultAddVecsKerneldiPdS_S_(
	.param .f64 _Z42DevBlockDiagonalMatrixSoAMultAddVecsKerneldiPdS_S__param_0,
	.param .u32 _Z42DevBlockDiagonalMatrixSoAMultAddVecsKerneldiPdS_S__param_1,
	.param .u64 .ptr .align 1 _Z42DevBlockDiagonalMatrixSoAMultAddVecsKerneldiPdS_S__param_2,
	.param .u64 .ptr .align 1 _Z42DevBlockDiagonalMatrixSoAMultAddVecsKerneldiPdS_S__param_3,
	.param .u64 .ptr .align 1 _Z42DevBlockDiagonalMatrixSoAMultAddVecsKerneldiPdS_S__param_4
)
{
	.reg .pred 	%p<3>;
	.reg .b32 	%r<11>;
	.reg .b64 	%rd<11>;
	.reg .b64 	%fd<7>;

	ld.param.f64 	%fd1, [_Z42DevBlockDiagonalMatrixSoAMultAddVecsKerneldiPdS_S__param_0];
	ld.param.u32 	%r6, [_Z42DevBlockDiagonalMatrixSoAMultAddVecsKerneldiPdS_S__param_1];
	ld.param.u64 	%rd4, [_Z42DevBlockDiagonalMatrixSoAMultAddVecsKerneldiPdS_S__param_2];
	ld.param.u64 	%rd5, [_Z42DevBlockDiagonalMatrixSoAMultAddVecsKerneldiPdS_S__param_3];
	ld.param.u64 	%rd6, [_Z42DevBlockDiagonalMatrixSoAMultAddVecsKerneldiPdS_S__param_4];
	mov.u32 	%r7, %ctaid.x;
	mov.u32 	%r1, %ntid.x;
	mov.u32 	%r8, %tid.x;
	mad.lo.s32 	%r10, %r7, %r1, %r8;
	setp.ge.s32 	%p1, %r10, %r6;
	@%p1 bra 	$L__BB7_3;
	mov.u32 	%r9, %nctaid.x;
	mul.lo.s32 	%r3, %r1, %r9;
	cvta.to.global.u64 	%rd1, %rd4;
	cvta.to.global.u64 	%rd2, %rd5;
	cvta.to.global.u64 	%rd3, %rd6;
$L__BB7_2:
	mul.wide.s32 	%rd7, %r10, 8;
	add.s64 	%rd8, %rd1, %rd7;
	ld.global.f64 	%fd2, [%rd8];
	mul.f64 	%fd3, %fd1, %fd2;
	add.s64 	%rd9, %rd2, %rd7;
	ld.global.f64 	%fd4, [%rd9];
	add.s64 	%rd10, %rd3, %rd7;
	ld.global.f64 	%fd5, [%rd10];
	fma.rn.f64 	%fd6, %fd3, %fd4, %fd5;
	st.global.f64 	[%rd10], %fd6;
	add.s32 	%r10, %r10, %r3;
	setp.lt.s32 	%p2, %r10, %r6;
	@%p2 bra 	$L__BB7_2;
$L__BB7_3:
	ret;

}


// ===== COMPILED SASS (sm_100) =====

	.target	sm_100

	.elftype	@"ET_EXEC"


//--------------------- .note.nv.tkinfo           --------------------------
	.section	.note.nv.tkinfo,"",@"SHT_NOTE"
	.sectionflags	@"SHF_NOTE_NV_TKINFO"
	.tkinfo
        /*0018*/ 	.word	0x00000002
        /*0030*/ 	.string	""
        /*0030*/ 	.string	"ptxas"
        /*0030*/ 	.string	"Cuda compilation tools, release 13.0, V13.0.88"
        /*0030*/ 	.string	"Build cuda_13.0.r13.0/compiler.36424714_0"
        /*0030*/ 	.string	"-arch sm_100 -m 64 "



//--------------------- .note.nv.cuinfo           --------------------------
	.section	.note.nv.cuinfo,"",@"SHT_NOTE"
	.sectionflags	@"SHF_NOTE_NV_CUINFO"
        /*0018*/ 	.short	0x0002
        /*001a*/ 	.short	0x0064
        /*001c*/ 	.short	0x0082
	.zero		2


//--------------------- .nv.info                  --------------------------
	.section	.nv.info,"",@"SHT_CUDA_INFO"
	.align	4


	//----- nvinfo : EIATTR_REGCOUNT
	.align		4
        /*0000*/ 	.byte	0x04, 0x2f
        /*0002*/ 	.short	(.L_1 - .L_0)
	.align		4
.L_0:
        /*0004*/ 	.word	index@(_Z15SetScalarKerneldiPd)
        /*0008*/ 	.word	0x0000000c


	//----- nvinfo : EIATTR_FRAME_SIZE
	.align		4
.L_1:
        /*000c*/ 	.byte	0x04, 0x11
        /*000e*/ 	.short	(.L_3 - .L_2)
	.align		4
.L_2:
        /*0010*/ 	.word	index@(_Z15SetScalarKerneldiPd)
        /*0014*/ 	.word	0x00000000


	//----- nvinfo : EIATTR_REGCOUNT
	.align		4
.L_3:
        /*0018*/ 	.byte	0x04, 0x2f
        /*001a*/ 	.short	(.L_5 - .L_4)
	.align		4
.L_4:
        /*001c*/ 	.word	index@(_Z18MultDiagonalKerneliPdS_S_)
        /*0020*/ 	.word	0x00000014


	//----- nvinfo : EIATTR_FRAME_SIZE
	.align		4
.L_5:
        /*0024*/ 	.byte	0x04, 0x11
        /*0026*/ 	.short	(.L_7 - .L_6)
	.align		4
.L_6:
        /*0028*/ 	.word	index@(_Z18MultDiagonalKerneliPdS_S_)
        /*002c*/ 	.word	0x00000000


	//----- nvinfo : EIATTR_REGCOUNT
	.align		4
.L_7:
        /*0030*/ 	.byte	0x04, 0x2f
        /*0032*/ 	.short	(.L_9 - .L_8)
	.align		4
.L_8:
        /*0034*/ 	.word	index@(_Z21MultAddDiagonalKernelidPdS_S_)
        /*0038*/ 	.word	0x00000016


	//----- nvinfo : EIATTR_FRAME_SIZE
	.align		4
.L_9:
        /*003c*/ 	.byte	0x04, 0x11
        /*003e*/ 	.short	(.L_11 - .L_10)
	.align		4
.L_10:
        /*0040*/ 	.word	index@(_Z21MultAddDiagonalKernelidPdS_S_)
        /*0044*/ 	.word	0x00000000


	//----- nvinfo : EIATTR_REGCOUNT
	.align		4
.L_11:
        /*0048*/ 	.byte	0x04, 0x2f
        /*004a*/ 	.short	(.L_13 - .L_12)
	.align		4
.L_12:
        /*004c*/ 	.word	index@(_Z26ConstEBEKernelCopyInKerneliiPiPdS0_)
        /*0050*/ 	.word	0x00000012


	//----- nvinfo : EIATTR_FRAME_SIZE
	.align		4
.L_13:
        /*0054*/ 	.byte	0x04, 0x11
        /*0056*/ 	.short	(.L_15 - .L_14)
	.align		4
.L_14:
        /*0058*/ 	.word	index@(_Z26ConstEBEKernelCopyInKerneliiPiPdS0_)
        /*005c*/ 	.word	0x00000000


	//----- nvinfo : EIATTR_REGCOUNT
	.align		4
.L_15:
        /*0060*/ 	.byte	0x04, 0x2f
        /*0062*/ 	.short	(.L_17 - .L_16)
	.align		4
.L_16:
        /*0064*/ 	.word	index@(_Z27ConstEBEKernelCopyOutKerneliiPiPdS0_)
        /*0068*/ 	.word	0x00000014


	//----- nvinfo : EIATTR_FRAME_SIZE
	.align		4
.L_17:
        /*006c*/ 	.byte	0x04, 0x11
        /*006e*/ 	.short	(.L_19 - .L_18)
	.align		4
.L_18:
        /*0070*/ 	.word	index@(_Z27ConstEBEKernelCopyOutKerneliiPiPdS0_)
        /*0074*/ 	.word	0x00000000


	//----- nvinfo : EIATTR_REGCOUNT
	.align		4
.L_19:
        /*0078*/ 	.byte	0x04, 0x2f
        /*007a*/ 	.short	(.L_21 - .L_20)
	.align		4
.L_20:
        /*007c*/ 	.word	index@(_Z29ConstEBEKernelCopyInIdxKerneliPiiS_PdS0_)
        /*0080*/ 	.word	0x00000015


	//----- nvinfo : EIATTR_FRAME_SIZE
	.align		4
.L_21:
        /*0084*/ 	.byte	0x04, 0x11
        /*0086*/ 	.short	(.L_23 - .L_22)
	.align		4
.L_22:
        /*0088*/ 	.word	index@(_Z29ConstEBEKernelCopyInIdxKerneliPiiS_PdS0_)
        /*008c*/ 	.word	0x00000000


	//----- nvinfo : EIATTR_REGCOUNT
	.align		4
.L_23:
        /*0090*/ 	.byte	0x04, 0x2f
        /*0092*/ 	.short	(.L_25 - .L_24)
	.align		4
.L_24:
        /*0094*/ 	.word	index@(_Z30ConstEBEKernelCopyOutIdxKerneliPiiS_PdS0_)
        /*0098*/ 	.word	0x00000012


	//----- nvinfo : EIATTR_FRAME_SIZE
	.align		4
.L_25:
        /*009c*/ 	.byte	0x04, 0x11
        /*009e*/ 	.short	(.L_27 - .L_26)
	.align		4
.L_26:
        /*00a0*/ 	.word	index@(_Z30ConstEBEKernelCopyOutIdxKerneliPiiS_PdS0_)
        /*00a4*/ 	.word	0x00000000


	//----- nvinfo : EIATTR_REGCOUNT
	.align		4
.L_27:
        /*00a8*/ 	.byte	0x04, 0x2f
        /*00aa*/ 	.short	(.L_29 - .L_28)
	.align		4
.L_28:
        /*00ac*/ 	.word	index@(_Z42DevBlockDiagonalMatrixSoAMultAddVecsKerneldiPdS_S_)
        /*00b0*/ 	.word	0x00000016


	//----- nvinfo : EIATTR_FRAME_SIZE
	.align		4
.L_29:
        /*00b4*/ 	.byte	0x04, 0x11
        /*00b6*/ 	.short	(.L_31 - .L_30)
	.align		4
.L_30:
        /*00b8*/ 	.word	index@(_Z42DevBlockDiagonalMatrixSoAMultAddVecsKerneldiPdS_S_)
        /*00bc*/ 	.word	0x00000000


	//----- nvinfo : EIATTR_MIN_STACK_SIZE
	.align		4
.L_31:
        /*00c0*/ 	.byte	0x04, 0x12
        /*00c2*/ 	.short	(.L_33 - .L_32)
	.align		4
.L_32:
        /*00c4*/ 	.word	index@(_Z42DevBlockDiagonalMatrixSoAMultAddVecsKerneldiPdS_S_)
        /*00c8*/ 	.word	0x00000000


	//----- nvinfo : EIATTR_MIN_STACK_SIZE
	.align		4
.L_33:
        /*00cc*/ 	.byte	0x04, 0x12
        /*00ce*/ 	.short	(.L_35 - .L_34)
	.align		4
.L_34:
        /*00d0*/ 	.word	index@(_Z30ConstEBEKernelCopyOutIdxKerneliPiiS_PdS0_)
        /*00d4*/ 	.word	0x00000000


	//----- nvinfo : EIATTR_MIN_STACK_SIZE
	.align		4
.L_35:
        /*00d8*/ 	.byte	0x04, 0x12
        /*00da*/ 	.short	(.L_37 - .L_36)
	.align		4
.L_36:
        /*00dc*/ 	.word	index@(_Z29ConstEBEKernelCopyInIdxKerneliPiiS_PdS0_)
        /*00e0*/ 	.word	0x00000000


	//----- nvinfo : EIATTR_MIN_STACK_SIZE
	.align		4
.L_37:
        /*00e4*/ 	.byte	0x04, 0x12
        /*00e6*/ 	.short	(.L_39 - .L_38)
	.align		4
.L_38:
        /*00e8*/ 	.word	index@(_Z27ConstEBEKernelCopyOutKerneliiPiPdS0_)
        /*00ec*/ 	.word	0x00000000


	//----- nvinfo : EIATTR_MIN_STACK_SIZE
	.align		4
.L_39:
        /*00f0*/ 	.byte	0x04, 0x12
        /*00f2*/ 	.short	(.L_41 - .L_40)
	.align		4
.L_40:
        /*00f4*/ 	.word	index@(_Z26ConstEBEKernelCopyInKerneliiPiPdS0_)
        /*00f8*/ 	.word	0x00000000


	//----- nvinfo : EIATTR_MIN_STACK_SIZE
	.align		4
.L_41:
        /*00fc*/ 	.byte	0x04, 0x12
        /*00fe*/ 	.short	(.L_43 - .L_42)
	.align		4
.L_42:
        /*0100*/ 	.word	index@(_Z21MultAddDiagonalKernelidPdS_S_)
        /*0104*/ 	.word	0x00000000


	//----- nvinfo : EIATTR_MIN_STACK_SIZE
	.align		4
.L_43:
        /*0108*/ 	.byte	0x04, 0x12
        /*010a*/ 	.short	(.L_45 - .L_44)
	.align		4
.L_44:
        /*010c*/ 	.word	index@(_Z18MultDiagonalKerneliPdS_S_)
        /*0110*/ 	.word	0x00000000


	//----- nvinfo : EIATTR_MIN_STACK_SIZE
	.align		4
.L_45:
        /*0114*/ 	.byte	0x04, 0x12
        /*0116*/ 	.short	(.L_47 - .L_46)
	.align		4
.L_46:
        /*0118*/ 	.word	index@(_Z15SetScalarKerneldiPd)
        /*011c*/ 	.word	0x00000000
.L_47:


//--------------------- .nv.compat                --------------------------
	.section	.nv.compat,"",@"SHT_CUDA_COMPAT_INFO"
	.align	4
        /*0000*/ 	.byte	0x02, 0x09, 0x00, 0x00, 0x02, 0x02, 0x01, 0x00, 0x02, 0x05, 0x05, 0x00, 0x03, 0x07, 0x01, 0x01
        /*0010*/ 	.byte	0x02, 0x03, 0x00, 0x00, 0x02, 0x06, 0x01, 0x00, 0x04, 0x0b, 0x08, 0x00, 0x01, 0x00, 0x00, 0x00
        /*0020*/ 	.byte	0x00, 0x00, 0x00, 0x00


//--------------------- .nv.info._Z42DevBlockDiagonalMatrixSoAMultAddVecsKerneldiPdS_S_ --------------------------
	.section	.nv.info._Z42DevBlockDiagonalMatrixSoAMultAddVecsKerneldiPdS_S_,"",@"SHT_CUDA_INFO"
	.sectionflags	@""
	.align	4


	//----- nvinfo : EIATTR_CUDA_API_VERSION
	.align		4
        /*0000*/ 	.byte	0x04, 0x37
        /*0002*/ 	.short	(.L_49 - .L_48)
.L_48:
        /*0004*/ 	.word	0x00000082


	//----- nvinfo : EIATTR_KPARAM_INFO
	.align		4
.L_49:
        /*0008*/ 	.byte	0x04, 0x17
        /*000a*/ 	.short	(.L_51 - .L_50)
.L_50:
        /*000c*/ 	.word	0x00000000
        /*0010*/ 	.short	0x0004
        /*0012*/ 	.short	0x0020
        /*0014*/ 	.byte	0x00, 0xf5, 0x21, 0x00


	//----- nvinfo : EIATTR_KPARAM_INFO
	.align		4
.L_51:
        /*0018*/ 	.byte	0x04, 0x17
        /*001a*/ 	.short	(.L_53 - .L_52)
.L_52:
        /*001c*/ 	.word	0x00000000
        /*0020*/ 	.short	0x0003
        /*0022*/ 	.short	0x0018
        /*0024*/ 	.byte	0x00, 0xf5, 0x21, 0x00


	//----- nvinfo : EIATTR_KPARAM_INFO
	.align		4
.L_53:
        /*0028*/ 	.byte	0x04, 0x17
        /*002a*/ 	.short	(.L_55 - .L_54)
.L_54:
        /*002c*/ 	.word	0x00000000
        /*0030*/ 	.short	0x0002
        /*0032*/ 	.short	0x0010
        /*0034*/ 	.byte	0x00, 0xf5, 0x21, 0x00


	//----- nvinfo : EIATTR_KPARAM_INFO
	.align		4
.L_55:
        /*0038*/ 	.byte	0x04, 0x17
        /*003a*/ 	.short	(.L_57 - .L_56)
.L_56:
        /*003c*/ 	.word	0x00000000
        /*0040*/ 	.short	0x0001
        /*0042*/ 	.short	0x0008
        /*0044*/ 	.byte	0x00, 0xf0, 0x11, 0x00


	//----- nvinfo : EIATTR_KPARAM_INFO
	.align		4
.L_57:
        /*0048*/ 	.byte	0x04, 0x17
        /*004a*/ 	.short	(.L_59 - .L_58)
.L_58:
        /*004c*/ 	.word	0x00000000
        /*0050*/ 	.short	0x0000
        /*0052*/ 	.short	0x0000
        /*0054*/ 	.byte	0x00, 0xf0, 0x21, 0x00


	//----- nvinfo : EIATTR_SPARSE_MMA_MASK
	.align		4
.L_59:
        /*0058*/ 	.byte	0x03, 0x50
        /*005a*/ 	.short	0x0000


	//----- nvinfo : EIATTR_MAXREG_COUNT
	.align		4
        /*005c*/ 	.byte	0x03, 0x1b
        /*005e*/ 	.short	0x00ff


	//----- nvinfo : EIATTR_MERCURY_ISA_VERSION
	.align		4
        /*0060*/ 	.byte	0x03, 0x5f
        /*0062*/ 	.short	0x0101


	//----- nvinfo : EIATTR_VRC_CTA_INIT_COUNT
	.align		4
        /*0064*/ 	.byte	0x02, 0x4a
	.zero		1
	.zero		1


	//----- nvinfo : EIATTR_EXIT_INSTR_OFFSETS
	.align		4
        /*0068*/ 	.byte	0x04, 0x1c
        /*006a*/ 	.short	(.L_61 - .L_60)


	//   ....[0]....
.L_60:
        /*006c*/ 	.word	0x00000070


	//   ....[1]....
        /*0070*/ 	.word	0x000001b0


	//----- nvinfo : EIATTR_CRS_STACK_SIZE
	.align		4
.L_61:
        /*0074*/ 	.byte	0x04, 0x1e
        /*0076*/ 	.short	(.L_63 - .L_62)
.L_62:
        /*0078*/ 	.word	0x00000000


	//----- nvinfo : EIATTR_CBANK_PARAM_SIZE
	.align		4
.L_63:
        /*007c*/ 	.byte	0x03, 0x19
        /*007e*/ 	.short	0x0028


	//----- nvinfo : EIATTR_PARAM_CBANK
	.align		4
        /*0080*/ 	.byte	0x04, 0x0a
        /*0082*/ 	.short	(.L_65 - .L_64)
	.align		4
.L_64:
        /*0084*/ 	.word	index@(.nv.constant0._Z42DevBlockDiagonalMatrixSoAMultAddVecsKerneldiPdS_S_)
        /*0088*/ 	.short	0x0380
        /*008a*/ 	.short	0x0028


	//----- nvinfo : EIATTR_SW_WAR
	.align		4
.L_65:
        /*008c*/ 	.byte	0x04, 0x36
        /*008e*/ 	.short	(.L_67 - .L_66)
.L_66:
        /*0090*/ 	.word	0x00000008
.L_67:


//--------------------- .nv.info._Z30ConstEBEKernelCopyOutIdxKerneliPiiS_PdS0_ --------------------------
	.section	.nv.info._Z30ConstEBEKernelCopyOutIdxKerneliPiiS_PdS0_,"",@"SHT_CUDA_INFO"
	.sectionflags	@""
	.align	4


	//----- nvinfo : EIATTR_CUDA_API_VERSION
	.align		4
        /*0000*/ 	.byte	0x04, 0x37
        /*0002*/ 	.short	(.L_69 - .L_68)
.L_68:
        /*0004*/ 	.word	0x00000082


	//----- nvinfo : EIATTR_KPARAM_INFO
	.align		4
.L_69:
        /*0008*/ 	.byte	0x04, 0x17
        /*000a*/ 	.short	(.L_71 - .L_70)
.L_70:
        /*000c*/ 	.word	0x00000000
        /*0010*/ 	.short	0x0005
        /*0012*/ 	.short	0x0028
        /*0014*/ 	.byte	0x00, 0xf5, 0x21, 0x00


	//----- nvinfo : EIATTR_KPARAM_INFO
	.align		4
.L_71:
        /*0018*/ 	.byte	0x04, 0x17
        /*001a*/ 	.short	(.L_73 - .L_72)
.L_72:
        /*001c*/ 	.word	0x00000000
        /*0020*/ 	.short	0x0004
        /*0022*/ 	.short	0x0020
        /*0024*/ 	.byte	0x00, 0xf5, 0x21, 0x00


	//----- nvinfo : EIATTR_KPARAM_INFO
	.align		4
.L_73:
        /*0028*/ 	.byte	0x04, 0x17
        /*002a*/ 	.short	(.L_75 - .L_74)
.L_74:
        /*002c*/ 	.word	0x00000000
        /*0030*/ 	.short	0x0003
        /*0032*/ 	.short	0x0018
        /*0034*/ 	.byte	0x00, 0xf5, 0x21, 0x00


	//----- nvinfo : EIATTR_KPARAM_INFO
	.align		4
.L_75:
        /*0038*/ 	.byte	0x04, 0x17
        /*003a*/ 	.short	(.L_77 - .L_76)
.L_76:
        /*003c*/ 	.word	0x00000000
        /*0040*/ 	.short	0x0002
        /*0042*/ 	.short	0x0010
        /*0044*/ 	.byte	0x00, 0xf0, 0x11, 0x00


	//----- nvinfo : EIATTR_KPARAM_INFO
	.align		4
.L_77:
        /*0048*/ 	.byte	0x04, 0x17
        /*004a*/ 	.short	(.L_79 - .L_78)
.L_78:
        /*004c*/ 	.word	0x00000000
        /*0050*/ 	.short	0x0001
        /*0052*/ 	.short	0x0008
        /*0054*/ 	.byte	0x00, 0xf5, 0x21, 0x00


	//----- nvinfo : EIATTR_KPARAM_INFO
	.align		4
.L_79:
        /*0058*/ 	.byte	0x04, 0x17
        /*005a*/ 	.short	(.L_81 - .L_80)
.L_80:
        /*005c*/ 	.word	0x00000000
        /*0060*/ 	.short	0x0000
        /*0062*/ 	.short	0x0000
        /*0064*/ 	.byte	0x00, 0xf0, 0x11, 0x00


	//----- nvinfo : EIATTR_SPARSE_MMA_MASK
	.align		4
.L_81:
        /*0068*/ 	.byte	0x03, 0x50
        /*006a*/ 	.short	0x0000


	//----- nvinfo : EIATTR_MAXREG_COUNT
	.align		4
        /*006c*/ 	.byte	0x03, 0x1b
        /*006e*/ 	.short	0x00ff


	//----- nvinfo : EIATTR_MERCURY_ISA_VERSION
	.align		4
        /*0070*/ 	.byte	0x03, 0x5f
        /*0072*/ 	.short	0x0101


	//----- nvinfo : EIATTR_VRC_CTA_INIT_COUNT
	.align		4
        /*0074*/ 	.byte	0x02, 0x4a
	.zero		1
	.zero		1


	//----- nvinfo : EIATTR_EXIT_INSTR_OFFSETS
	.align		4
        /*0078*/ 	.byte	0x04, 0x1c
        /*007a*/ 	.short	(.L_83 - .L_82)


	//   ....[0]....
.L_82:
        /*007c*/ 	.word	0x00000070


	//   ....[1]....
        /*0080*/ 	.word	0x000002b0


	//----- nvinfo : EIATTR_CRS_STACK_SIZE
	.align		4
.L_83:
        /*0084*/ 	.byte	0x04, 0x1e
        /*0086*/ 	.short	(.L_85 - .L_84)
.L_84:
        /*0088*/ 	.word	0x00000000


	//----- nvinfo : EIATTR_CBANK_PARAM_SIZE
	.align		4
.L_85:
        /*008c*/ 	.byte	0x03, 0x19
        /*008e*/ 	.short	0x0030


	//----- nvinfo : EIATTR_PARAM_CBANK
	.align		4
        /*0090*/ 	.byte	0x04, 0x0a
        /*0092*/ 	.short	(.L_87 - .L_86)
	.align		4
.L_86:
        /*0094*/ 	.word	index@(.nv.constant0._Z30ConstEBEKernelCopyOutIdxKerneliPiiS_PdS0_)
        /*0098*/ 	.short	0x0380
        /*009a*/ 	.short	0x0030


	//----- nvinfo : EIATTR_SW_WAR
	.align		4
.L_87:
        /*009c*/ 	.byte	0x04, 0x36
        /*009e*/ 	.short	(.L_89 - .L_88)
.L_88:
        /*00a0*/ 	.word	0x00000008
.L_89:


//--------------------- .nv.info._Z29ConstEBEKernelCopyInIdxKerneliPiiS_PdS0_ --------------------------
	.section	.nv.info._Z29ConstEBEKernelCopyInIdxKerneliPiiS_PdS0_,"",@"SHT_CUDA_INFO"
	.sectionflags	@""
	.align	4


	//----- nvinfo : EIATTR_CUDA_API_VERSION
	.align		4
        /*0000*/ 	.byte	0x04, 0x37
        /*0002*/ 	.short	(.L_91 - .L_90)
.L_90:
        /*0004*/ 	.word	0x00000082


	//----- nvinfo : EIATTR_KPARAM_INFO
	.align		4
.L_91:
        /*0008*/ 	.byte	0x04, 0x17
        /*000a*/ 	.short	(.L_93 - .L_92)
.L_92:
        /*000c*/ 	.word	0x00000000
        /*0010*/ 	.short	0x0005
        /*0012*/ 	.short	0x0028
        /*0014*/ 	.byte	0x00, 0xf5, 0x21, 0x00


	//----- nvinfo : EIATTR_KPARAM_INFO
	.align		4
.L_93:
        /*0018*/ 	.byte	0x04, 0x17
        /*001a*/ 	.short	(.L_95 - .L_94)
.L_94:
        /*001c*/ 	.word	0x00000000
        /*0020*/ 	.short	0x0004
        /*0022*/ 	.short	0x0020
        /*0024*/ 	.byte	0x00, 0xf5, 0x21, 0x00


	//----- nvinfo : EIATTR_KPARAM_INFO
	.align		4
.L_95:
        /*0028*/ 	.byte	0x04, 0x17
        /*002a*/ 	.short	(.L_97 - .L_96)
.L_96:
        /*002c*/ 	.word	0x00000000
        /*0030*/ 	.short	0x0003
        /*0032*/ 	.short	0x0018
        /*0034*/ 	.byte	0x00, 0xf5, 0x21, 0x00


	//----- nvinfo : EIATTR_KPARAM_INFO
	.align		4
.L_97:
        /*0038*/ 	.byte	0x04, 0x17
        /*003a*/ 	.short	(.L_99 - .L_98)
.L_98:
        /*003c*/ 	.word	0x00000000
        /*0040*/ 	.short	0x0002
        /*0042*/ 	.short	0x0010
        /*0044*/ 	.byte	0x00, 0xf0, 0x11, 0x00


	//----- nvinfo : EIATTR_KPARAM_INFO
	.align		4
.L_99:
        /*0048*/ 	.byte	0x04, 0x17
        /*004a*/ 	.short	(.L_101 - .L_100)
.L_100:
        /*004c*/ 	.word	0x00000000
        /*0050*/ 	.short	0x0001
        /*0052*/ 	.short	0x0008
        /*0054*/ 	.byte	0x00, 0xf5, 0x21, 0x00


	//----- nvinfo : EIATTR_KPARAM_INFO
	.align		4
.L_101:
        /*0058*/ 	.byte	0x04, 0x17
        /*005a*/ 	.short	(.L_103 - .L_102)
.L_102:
        /*005c*/ 	.word	0x00000000
        /*0060*/ 	.short	0x0000
        /*0062*/ 	.short	0x0000
        /*0064*/ 	.byte	0x00, 0xf0, 0x11, 0x00


	//----- nvinfo : EIATTR_SPARSE_MMA_MASK
	.align		4
.L_103:
        /*0068*/ 	.byte	0x03, 0x50
        /*006a*/ 	.short	0x0000


	//----- nvinfo : EIATTR_MAXREG_COUNT
	.align		4
        /*006c*/ 	.byte	0x03, 0x1b
        /*006e*/ 	.short	0x00ff


	//----- nvinfo : EIATTR_MERCURY_ISA_VERSION
	.align		4
        /*0070*/ 	.byte	0x03, 0x5f
        /*0072*/ 	.short	0x0101


	//----- nvinfo : EIATTR_VRC_CTA_INIT_COUNT
	.align		4
        /*0074*/ 	.byte	0x02, 0x4a
	.zero		1
	.zero		1


	//----- nvinfo : EIATTR_EXIT_INSTR_OFFSETS
	.align		4
        /*0078*/ 	.byte	0x04, 0x1c
        /*007a*/ 	.short	(.L_105 - .L_104)


	//   ....[0]....
.L_104:
        /*007c*/ 	.word	0x00000070


	//   ....[1]....
        /*0080*/ 	.word	0x00000290


	//----- nvinfo : EIATTR_CRS_STACK_SIZE
	.align		4
.L_105:
        /*0084*/ 	.byte	0x04, 0x1e
        /*0086*/ 	.short	(.L_107 - .L_106)
.L_106:
        /*0088*/ 	.word	0x00000000


	//----- nvinfo : EIATTR_CBANK_PARAM_SIZE
	.align		4
.L_107:
        /*008c*/ 	.byte	0x03, 0x19
        /*008e*/ 	.short	0x0030


	//----- nvinfo : EIATTR_PARAM_CBANK
	.align		4
        /*0090*/ 	.byte	0x04, 0x0a
        /*0092*/ 	.short	(.L_109 - .L_108)
	.align		4
.L_108:
        /*0094*/ 	.word	index@(.nv.constant0._Z29ConstEBEKernelCopyInIdxKerneliPiiS_PdS0_)
        /*0098*/ 	.short	0x0380
        /*009a*/ 	.short	0x0030


	//----- nvinfo : EIATTR_SW_WAR
	.align		4
.L_109:
        /*009c*/ 	.byte	0x04, 0x36
        /*009e*/ 	.short	(.L_111 - .L_110)
.L_110:
        /*00a0*/ 	.word	0x00000008
.L_111:


//--------------------- .nv.info._Z27ConstEBEKernelCopyOutKerneliiPiPdS0_ --------------------------
	.section	.nv.info._Z27ConstEBEKernelCopyOutKerneliiPiPdS0_,"",@"SHT_CUDA_INFO"
	.sectionflags	@""
	.align	4


	//----- nvinfo : EIATTR_CUDA_API_VERSION
	.align		4
        /*0000*/ 	.byte	0x04, 0x37
        /*0002*/ 	.short	(.L_113 - .L_112)
.L_112:
        /*0004*/ 	.word	0x00000082


	//----- nvinfo : EIATTR_KPARAM_INFO
	.align		4
.L_113:
        /*0008*/ 	.byte	0x04, 0x17
        /*000a*/ 	.short	(.L_115 - .L_114)
.L_114:
        /*000c*/ 	.word	0x00000000
        /*0010*/ 	.short	0x0004
        /*0012*/ 	.short	0x0018
        /*0014*/ 	.byte	0x00, 0xf5, 0x21, 0x00


	//----- nvinfo : EIATTR_KPARAM_INFO
	.align		4
.L_115:
        /*0018*/ 	.byte	0x04, 0x17
        /*001a*/ 	.short	(.L_117 - .L_116)
.L_116:
        /*001c*/ 	.word	0x00000000
        /*0020*/ 	.short	0x0003
        /*0022*/ 	.short	0x0010
        /*0024*/ 	.byte	0x00, 0xf5, 0x21, 0x00


	//----- nvinfo : EIATTR_KPARAM_INFO
	.align		4
.L_117:
        /*0028*/ 	.byte	0x04, 0x17
        /*002a*/ 	.short	(.L_119 - .L_118)
.L_118:
        /*002c*/ 	.word	0x00000000
        /*0030*/ 	.short	0x0002
        /*0032*/ 	.short	0x0008
        /*0034*/ 	.byte	0x00, 0xf5, 0x21, 0x00


	//----- nvinfo : EIATTR_KPARAM_INFO
	.align		4
.L_119:
        /*0038*/ 	.byte	0x04, 0x17
        /*003a*/ 	.short	(.L_121 - .L_120)
.L_120:
        /*003c*/ 	.word	0x00000000
        /*0040*/ 	.short	0x0001
        /*0042*/ 	.short	0x0004
        /*0044*/ 	.byte	0x00, 0xf0, 0x11, 0x00


	//----- nvinfo : EIATTR_KPARAM_INFO
	.align		4
.L_121:
        /*0048*/ 	.byte	0x04, 0x17
        /*004a*/ 	.short	(.L_123 - .L_122)
.L_122:
        /*004c*/ 	.word	0x00000000
        /*0050*/ 	.short	0x0000
        /*0052*/ 	.short	0x0000
        /*0054*/ 	.byte	0x00, 0xf0, 0x11, 0x00


	//----- nvinfo : EIATTR_SPARSE_MMA_MASK
	.align		4
.L_123:
        /*0058*/ 	.byte	0x03, 0x50
        /*005a*/ 	.short	0x0000


	//----- nvinfo : EIATTR_MAXREG_COUNT
	.align		4
        /*005c*/ 	.byte	0x03, 0x1b
        /*005e*/ 	.short	0x00ff


	//----- nvinfo : EIATTR_MERCURY_ISA_VERSION
	.align		4
        /*0060*/ 	.byte	0x03, 0x5f
        /*0062*/ 	.short	0x0101


	//----- nvinfo : EIATTR_VRC_CTA_INIT_COUNT
	.align		4
        /*0064*/ 	.byte	0x02, 0x4a
	.zero		1
	.zero		1


	//----- nvinfo : EIATTR_EXIT_INSTR_OFFSETS
	.align		4
        /*0068*/ 	.byte	0x04, 0x1c
        /*006a*/ 	.short	(.L_125 - .L_124)


	//   ....[0]....
.L_124:
        /*006c*/ 	.word	0x00000070


	//   ....[1]....
        /*0070*/ 	.word	0x00000260


	//----- nvinfo : EIATTR_CRS_STACK_SIZE
	.align		4
.L_125:
        /*0074*/ 	.byte	0x04, 0x1e
        /*0076*/ 	.short	(.L_127 - .L_126)
.L_126:
        /*0078*/ 	.word	0x00000000


	//----- nvinfo : EIATTR_CBANK_PARAM_SIZE
	.align		4
.L_127:
        /*007c*/ 	.byte	0x03, 0x19
        /*007e*/ 	.short	0x0020


	//----- nvinfo : EIATTR_PARAM_CBANK
	.align		4
        /*0080*/ 	.byte	0x04, 0x0a
        /*0082*/ 	.short	(.L_129 - .L_128)
	.align		4
.L_128:
        /*0084*/ 	.word	index@(.nv.constant0._Z27ConstEBEKernelCopyOutKerneliiPiPdS0_)
        /*0088*/ 	.short	0x0380
        /*008a*/ 	.short	0x0020


	//----- nvinfo : EIATTR_SW_WAR
	.align		4
.L_129:
        /*008c*/ 	.byte	0x04, 0x36
        /*008e*/ 	.short	(.L_131 - .L_130)
.L_130:
        /*0090*/ 	.word	0x00000008
.L_131:


//--------------------- .nv.info._Z26ConstEBEKernelCopyInKerneliiPiPdS0_ --------------------------
	.section	.nv.info._Z26ConstEBEKernelCopyInKerneliiPiPdS0_,"",@"SHT_CUDA_INFO"
	.sectionflags	@""
	.align	4


	//----- nvinfo : EIATTR_CUDA_API_VERSION
	.align		4
        /*0000*/ 	.byte	0x04, 0x37
        /*0002*/ 	.short	(.L_133 - .L_132)
.L_132:
        /*0004*/ 	.word	0x00000082


	//----- nvinfo : EIATTR_KPARAM_INFO
	.align		4
.L_133:
        /*0008*/ 	.byte	0x04, 0x17
        /*000a*/ 	.short	(.L_135 - .L_134)
.L_134:
        /*000c*/ 	.word	0x00000000
        /*0010*/ 	.short	0x0004
        /*0012*/ 	.short	0x0018
        /*0014*/ 	.byte	0x00, 0xf5, 0x21, 0x00


	//----- nvinfo : EIATTR_KPARAM_INFO
	.align		4
.L_135:
        /*0018*/ 	.byte	0x04, 0x17
        /*001a*/ 	.short	(.L_137 - .L_136)
.L_136:
        /*001c*/ 	.word	0x00000000
        /*0020*/ 	.short	0x0003
        /*0022*/ 	.short	0x0010
        /*0024*/ 	.byte	0x00, 0xf5, 0x21, 0x00


	//----- nvinfo : EIATTR_KPARAM_INFO
	.align		4
.L_137:
        /*0028*/ 	.byte	0x04, 0x17
        /*002a*/ 	.short	(.L_139 - .L_138)
.L_138:
        /*002c*/ 	.word	0x00000000
        /*0030*/ 	.short	0x0002
        /*0032*/ 	.short	0x0008
        /*0034*/ 	.byte	0x00, 0xf5, 0x21, 0x00


	//----- nvinfo : EIATTR_KPARAM_INFO
	.align		4
.L_139:
        /*0038*/ 	.byte	0x04, 0x17
        /*003a*/ 	.short	(.L_141 - .L_140)
.L_140:
        /*003c*/ 	.word	0x00000000
        /*0040*/ 	.short	0x0001
        /*0042*/ 	.short	0x0004
        /*0044*/ 	.byte	0x00, 0xf0, 0x11, 0x00


	//----- nvinfo : EIATTR_KPARAM_INFO
	.align		4
.L_141:
        /*0048*/ 	.byte	0x04, 0x17
        /*004a*/ 	.short	(.L_143 - .L_142)
.L_142:
        /*004c*/ 	.word	0x00000000
        /*0050*/ 	.short	0x0000
        /*0052*/ 	.short	0x0000
        /*0054*/ 	.byte	0x00, 0xf0, 0x11, 0x00


	//----- nvinfo : EIATTR_SPARSE_MMA_MASK
	.align		4
.L_143:
        /*0058*/ 	.byte	0x03, 0x50
        /*005a*/ 	.short	0x0000


	//----- nvinfo : EIATTR_MAXREG_COUNT
	.align		4
        /*005c*/ 	.byte	0x03, 0x1b
        /*005e*/ 	.short	0x00ff


	//----- nvinfo : EIATTR_MERCURY_ISA_VERSION
	.align		4
        /*0060*/ 	.byte	0x03, 0x5f
        /*0062*/ 	.short	0x0101


	//----- nvinfo : EIATTR_VRC_CTA_INIT_COUNT
	.align		4
        /*0064*/ 	.byte	0x02, 0x4a
	.zero		1
	.zero		1


	//----- nvinfo : EIATTR_EXIT_INSTR_OFFSETS
	.align		4
        /*0068*/ 	.byte	0x04, 0x1c
        /*006a*/ 	.short	(.L_145 - .L_144)


	//   ....[0]....
.L_144:
        /*006c*/ 	.word	0x00000070


	//   ....[1]....
        /*0070*/ 	.word	0x00000240


	//----- nvinfo : EIATTR_CRS_STACK_SIZE
	.align		4
.L_145:
        /*0074*/ 	.byte	0x04, 0x1e
        /*0076*/ 	.short	(.L_147 - .L_146)
.L_146:
        /*0078*/ 	.word	0x00000000


	//----- nvinfo : EIATTR_CBANK_PARAM_SIZE
	.align		4
.L_147:
        /*007c*/ 	.byte	0x03, 0x19
        /*007e*/ 	.short	0x0020


	//----- nvinfo : EIATTR_PARAM_CBANK
	.align		4
        /*0080*/ 	.byte	0x04, 0x0a
        /*0082*/ 	.short	(.L_149 - .L_148)
	.align		4
.L_148:
        /*0084*/ 	.word	index@(.nv.constant0._Z26ConstEBEKernelCopyInKerneliiPiPdS0_)
        /*0088*/ 	.short	0x0380
        /*008a*/ 	.short	0x0020


	//----- nvinfo : EIATTR_SW_WAR
	.align		4
.L_149:
        /*008c*/ 	.byte	0x04, 0x36
        /*008e*/ 	.short	(.L_151 - .L_150)
.L_150:
        /*0090*/ 	.word	0x00000008
.L_151:


//--------------------- .nv.info._Z21MultAddDiagonalKernelidPdS_S_ --------------------------
	.section	.nv.info._Z21MultAddDiagonalKernelidPdS_S_,"",@"SHT_CUDA_INFO"
	.sectionflags	@""
	.align	4


	//----- nvinfo : EIATTR_CUDA_API_VERSION
	.align		4
        /*0000*/ 	.byte	0x04, 0x37
        /*0002*/ 	.short	(.L_153 - .L_152)
.L_152:
        /*0004*/ 	.word	0x00000082


	//----- nvinfo : EIATTR_KPARAM_INFO
	.align		4
.L_153:
        /*0008*/ 	.byte	0x04, 0x17
        /*000a*/ 	.short	(.L_155 - .L_154)
.L_154:
        /*000c*/ 	.word	0x00000000
        /*0010*/ 	.short	0x0004
        /*0012*/ 	.short	0x0020
        /*0014*/ 	.byte	0x00, 0xf5, 0x21, 0x00


	//----- nvinfo : EIATTR_KPARAM_INFO
	.align		4
.L_155:
        /*0018*/ 	.byte	0x04, 0x17
        /*001a*/ 	.short	(.L_157 - .L_156)
.L_156:
        /*001c*/ 	.word	0x00000000
        /*0020*/ 	.short	0x0003
        /*0022*/ 	.short	0x0018
        /*0024*/ 	.byte	0x00, 0xf5, 0x21, 0x00


	//----- nvinfo : EIATTR_KPARAM_INFO
	.align		4
.L_157:
        /*0028*/ 	.byte	0x04, 0x17
        /*002a*/ 	.short	(.L_159 - .L_158)
.L_158:
        /*002c*/ 	.word	0x00000000
        /*0030*/ 	.short	0x0002
        /*0032*/ 	.short	0x0010
        /*0034*/ 	.byte	0x00, 0xf5, 0x21, 0x00


	//----- nvinfo : EIATTR_KPARAM_INFO
	.align		4
.L_159:
        /*0038*/ 	.byte	0x04, 0x17
        /*003a*/ 	.short	(.L_161 - .L_160)
.L_160:
        /*003c*/ 	.word	0x00000000
        /*0040*/ 	.short	0x0001
        /*0042*/ 	.short	0x0008
        /*0044*/ 	.byte	0x00, 0xf0, 0x21, 0x00


	//----- nvinfo : EIATTR_KPARAM_INFO
	.align		4
.L_161:
        /*0048*/ 	.byte	0x04, 0x17
        /*004a*/ 	.short	(.L_163 - .L_162)
.L_162:
        /*004c*/ 	.word	0x00000000
        /*0050*/ 	.short	0x0000
        /*0052*/ 	.short	0x0000
        /*0054*/ 	.byte	0x00, 0xf0, 0x11, 0x00


	//----- nvinfo : EIATTR_SPARSE_MMA_MASK
	.align		4
.L_163:
        /*0058*/ 	.byte	0x03, 0x50
        /*005a*/ 	.short	0x0000


	//----- nvinfo : EIATTR_MAXREG_COUNT
	.align		4
        /*005c*/ 	.byte	0x03, 0x1b
        /*005e*/ 	.short	0x00ff


	//----- nvinfo : EIATTR_MERCURY_ISA_VERSION
	.align		4
        /*0060*/ 	.byte	0x03, 0x5f
        /*0062*/ 	.short	0x0101


	//----- nvinfo : EIATTR_VRC_CTA_INIT_COUNT
	.align		4
        /*0064*/ 	.byte	0x02, 0x4a
	.zero		1
	.zero		1


	//----- nvinfo : EIATTR_EXIT_INSTR_OFFSETS
	.align		4
        /*0068*/ 	.byte	0x04, 0x1c
        /*006a*/ 	.short	(.L_165 - .L_164)


	//   ....[0]....
.L_164:
        /*006c*/ 	.word	0x00000070


	//   ....[1]....
        /*0070*/ 	.word	0x000001b0


	//----- nvinfo : EIATTR_CRS_STACK_SIZE
	.align		4
.L_165:
        /*0074*/ 	.byte	0x04, 0x1e
        /*0076*/ 	.short	(.L_167 - .L_166)
.L_166:
        /*0078*/ 	.word	0x00000000


	//----- nvinfo : EIATTR_CBANK_PARAM_SIZE
	.align		4
.L_167:
        /*007c*/ 	.byte	0x03, 0x19
        /*007e*/ 	.short	0x0028


	//----- nvinfo : EIATTR_PARAM_CBANK
	.align		4
        /*0080*/ 	.byte	0x04, 0x0a
        /*0082*/ 	.short	(.L_169 - .L_168)
	.align		4
.L_168:
        /*0084*/ 	.word	index@(.nv.constant0._Z21MultAddDiagonalKernelidPdS_S_)
        /*0088*/ 	.short	0x0380
        /*008a*/ 	.short	0x0028


	//----- nvinfo : EIATTR_SW_WAR
	.align		4
.L_169:
        /*008c*/ 	.byte	0x04, 0x36
        /*008e*/ 	.short	(.L_171 - .L_170)
.L_170:
        /*0090*/ 	.word	0x00000008
.L_171:


//--------------------- .nv.info._Z18MultDiagonalKerneliPdS_S_ --------------------------
	.section	.nv.info._Z18MultDiagonalKerneliPdS_S_,"",@"SHT_CUDA_INFO"
	.sectionflags	@""
	.align	4


	//----- nvinfo : EIATTR_CUDA_API_VERSION
	.align		4
        /*0000*/ 	.byte	0x04, 0x37
        /*0002*/ 	.short	(.L_173 - .L_172)
.L_172:
        /*0004*/ 	.word	0x00000082


	//----- nvinfo : EIATTR_KPARAM_INFO
	.align		4
.L_173:
        /*0008*/ 	.byte	0x04, 0x17
        /*000a*/ 	.short	(.L_175 - .L_174)
.L_174:
        /*000c*/ 	.word	0x00000000
        /*0010*/ 	.short	0x0003
        /*0012*/ 	.short	0x0018
        /*0014*/ 	.byte	0x00, 0xf5, 0x21, 0x00


	//----- nvinfo : EIATTR_KPARAM_INFO
	.align		4
.L_175:
        /*0018*/ 	.byte	0x04, 0x17
        /*001a*/ 	.short	(.L_177 - .L_176)
.L_176:
        /*001c*/ 	.word	0x00000000
        /*0020*/ 	.short	0x0002
        /*0022*/ 	.short	0x0010
        /*0024*/ 	.byte	0x00, 0xf5, 0x21, 0x00


	//----- nvinfo : EIATTR_KPARAM_INFO
	.align		4
.L_177:
        /*0028*/ 	.byte	0x04, 0x17
        /*002a*/ 	.short	(.L_179 - .L_178)
.L_178:
        /*002c*/ 	.word	0x00000000
        /*0030*/ 	.short	0x0001
        /*0032*/ 	.short	0x0008
        /*0034*/ 	.byte	0x00, 0xf5, 0x21, 0x00


	//----- nvinfo : EIATTR_KPARAM_INFO
	.align		4
.L_179:
        /*0038*/ 	.byte	0x04, 0x17
        /*003a*/ 	.short	(.L_181 - .L_180)
.L_180:
        /*003c*/ 	.word	0x00000000
        /*0040*/ 	.short	0x0000
        /*0042*/ 	.short	0x0000
        /*0044*/ 	.byte	0x00, 0xf0, 0x11, 0x00


	//----- nvinfo : EIATTR_SPARSE_MMA_MASK
	.align		4
.L_181:
        /*0048*/ 	.byte	0x03, 0x50
        /*004a*/ 	.short	0x0000


	//----- nvinfo : EIATTR_MAXREG_COUNT
	.align		4
        /*004c*/ 	.byte	0x03, 0x1b
        /*004e*/ 	.short	0x00ff


	//----- nvinfo : EIATTR_MERCURY_ISA_VERSION
	.align		4
        /*0050*/ 	.byte	0x03, 0x5f
        /*0052*/ 	.short	0x0101


	//----- nvinfo : EIATTR_VRC_CTA_INIT_COUNT
	.align		4
        /*0054*/ 	.byte	0x02, 0x4a
	.zero		1
	.zero		1


	//----- nvinfo : EIATTR_EXIT_INSTR_OFFSETS
	.align		4
        /*0058*/ 	.byte	0x04, 0x1c
        /*005a*/ 	.short	(.L_183 - .L_182)


	//   ....[0]....
.L_182:
        /*005c*/ 	.word	0x00000070


	//   ....[1]....
        /*0060*/ 	.word	0x00000180


	//----- nvinfo : EIATTR_CRS_STACK_SIZE
	.align		4
.L_183:
        /*0064*/ 	.byte	0x04, 0x1e
        /*0066*/ 	.short	(.L_185 - .L_184)
.L_184:
        /*0068*/ 	.word	0x00000000


	//----- nvinfo : EIATTR_CBANK_PARAM_SIZE
	.align		4
.L_185:
        /*006c*/ 	.byte	0x03, 0x19
        /*006e*/ 	.short	0x0020


	//----- nvinfo : EIATTR_PARAM_CBANK
	.align		4
        /*0070*/ 	.byte	0x04, 0x0a
        /*0072*/ 	.short	(.L_187 - .L_186)
	.align		4
.L_186:
        /*0074*/ 	.word	index@(.nv.constant0._Z18MultDiagonalKerneliPdS_S_)
        /*0078*/ 	.short	0x0380
        /*007a*/ 	.short	0x0020


	//----- nvinfo : EIATTR_SW_WAR
	.align		4
.L_187:
        /*007c*/ 	.byte	0x04, 0x36
        /*007e*/ 	.short	(.L_189 - .L_188)
.L_188:
        /*0080*/ 	.word	0x00000008
.L_189:


//--------------------- .nv.info._Z15SetScalarKerneldiPd --------------------------
	.section	.nv.info._Z15SetScalarKerneldiPd,"",@"SHT_CUDA_INFO"
	.sectionflags	@""
	.align	4


	//----- nvinfo : EIATTR_CUDA_API_VERSION
	.align		4
        /*0000*/ 	.byte	0x04, 0x37
        /*0002*/ 	.short	(.L_191 - .L_190)
.L_190:
        /*0004*/ 	.word	0x00000082


	//----- nvinfo : EIATTR_KPARAM_INFO
	.align		4
.L_191:
        /*0008*/ 	.byte	0x04, 0x17
        /*000a*/ 	.short	(.L_193 - .L_192)
.L_192:
        /*000c*/ 	.word	0x00000000
        /*0010*/ 	.short	0x0002
        /*0012*/ 	.short	0x0010
        /*0014*/ 	.byte	0x00, 0xf5, 0x21, 0x00


	//----- nvinfo : EIATTR_KPARAM_INFO
	.align		4
.L_193:
        /*0018*/ 	.byte	0x04, 0x17
        /*001a*/ 	.short	(.L_195 - .L_194)
.L_194:
        /*001c*/ 	.word	0x00000000
        /*0020*/ 	.short	0x0001
        /*0022*/ 	.short	0x0008
        /*0024*/ 	.byte	0x00, 0xf0, 0x11, 0x00


	//----- nvinfo : EIATTR_KPARAM_INFO
	.align		4
.L_195:
        /*0028*/ 	.byte	0x04, 0x17
        /*002a*/ 	.short	(.L_197 - .L_196)
.L_196:
        /*002c*/ 	.word	0x00000000
        /*0030*/ 	.short	0x0000
        /*0032*/ 	.short	0x0000
        /*0034*/ 	.byte	0x00, 0xf0, 0x21, 0x00


	//----- nvinfo : EIATTR_SPARSE_MMA_MASK
	.align		4
.L_197:
        /*0038*/ 	.byte	0x03, 0x50
        /*003a*/ 	.short	0x0000


	//----- nvinfo : EIATTR_MAXREG_COUNT
	.align		4
        /*003c*/ 	.byte	0x03, 0x1b
        /*003e*/ 	.short	0x00ff


	//----- nvinfo : EIATTR_MERCURY_ISA_VERSION
	.align		4
        /*0040*/ 	.byte	0x03, 0x5f
        /*0042*/ 	.short	0x0101


	//----- nvinfo : EIATTR_VRC_CTA_INIT_COUNT
	.align		4
        /*0044*/ 	.byte	0x02, 0x4a
	.zero		1
	.zero		1


	//----- nvinfo : EIATTR_EXIT_INSTR_OFFSETS
	.align		4
        /*0048*/ 	.byte	0x04, 0x1c
        /*004a*/ 	.short	(.L_199 - .L_198)


	//   ....[0]....
.L_198:
        /*004c*/ 	.word	0x00000070


	//   ....[1]....
        /*0050*/ 	.word	0x00000120


	//----- nvinfo : EIATTR_CRS_STACK_SIZE
	.align		4
.L_199:
        /*0054*/ 	.byte	0x04, 0x1e
        /*0056*/ 	.short	(.L_201 - .L_200)
.L_200:
        /*0058*/ 	.word	0x00000000


	//----- nvinfo : EIATTR_CBANK_PARAM_SIZE
	.align		4
.L_201:
        /*005c*/ 	.byte	0x03, 0x19
        /*005e*/ 	.short	0x0018


	//----- nvinfo : EIATTR_PARAM_CBANK
	.align		4
        /*0060*/ 	.byte	0x04, 0x0a
        /*0062*/ 	.short	(.L_203 - .L_202)
	.align		4
.L_202:
        /*0064*/ 	.word	index@(.nv.constant0._Z15SetScalarKerneldiPd)
        /*0068*/ 	.short	0x0380
        /*006a*/ 	.short	0x0018


	//----- nvinfo : EIATTR_SW_WAR
	.align		4
.L_203:
        /*006c*/ 	.byte	0x04, 0x36
        /*006e*/ 	.short	(.L_205 - .L_204)
.L_204:
        /*0070*/ 	.word	0x00000008
.L_205:


//--------------------- .nv.callgraph             --------------------------
	.section	.nv.callgraph,"",@"SHT_CUDA_CALLGRAPH"
	.align	4
	.sectionentsize	8
	.align		4
        /*0000*/ 	.word	0x00000000
	.align		4
        /*0004*/ 	.word	0xffffffff
	.align		4
        /*0008*/ 	.word	0x00000000
	.align		4
        /*000c*/ 	.word	0xfffffffe
	.align		4
        /*0010*/ 	.word	0x00000000
	.align		4
        /*0014*/ 	.word	0xfffffffd
	.align		4
        /*0018*/ 	.word	0x00000000
	.align		4
        /*001c*/ 	.word	0xfffffffc


//--------------------- .text._Z42DevBlockDiagonalMatrixSoAMultAddVecsKerneldiPdS_S_ --------------------------
	.section	.text._Z42DevBlockDiagonalMatrixSoAMultAddVecsKerneldiPdS_S_,"ax",@progbits
	.align	128
        .global         _Z42DevBlockDiagonalMatrixSoAMultAddVecsKerneldiPdS_S_
        .type           _Z42DevBlockDiagonalMatrixSoAMultAddVecsKerneldiPdS_S_,@function
        .size           _Z42DevBlockDiagonalMatrixSoAMultAddVecsKerneldiPdS_S_,(.L_x_28 - _Z42DevBlockDiagonalMatrixSoAMultAddVecsKerneldiPdS_S_)
        .other          _Z42DevBlockDiagonalMatrixSoAMultAddVecsKerneldiPdS_S_,@"STO_CUDA_ENTRY STV_DEFAULT"
_Z42DevBlockDiagonalMatrixSoAMultAddVecsKerneldiPdS_S_:
.text._Z42DevBlockDiagonalMatrixSoAMultAddVecsKerneldiPdS_S_:
[----:B------:R-:W-:Y:S01]  /*0000*/  LDC R1, c[0x0][0x37c] ;  /* 0x0000df00ff017b82 */ /* 0x000fe20000000800 */
[----:B------:R-:W0:Y:S07]  /*0010*/  S2R R0, SR_TID.X ;  /* 0x0000000000007919 */ /* 0x000e2e0000002100 */
[----:B------:R-:W0:Y:S01]  /*0020*/  S2UR UR4, SR_CTAID.X ;  /* 0x00000000000479c3 */ /* 0x000e220000002500 */
[----:B------:R-:W1:Y:S07]  /*0030*/  LDCU UR5, c[0x0][0x388] ;  /* 0x00007100ff0577ac */ /* 0x000e6e0008000800 */
[----:B------:R-:W0:Y:S02]  /*0040*/  LDC R19, c[0x0][0x360] ;  /* 0x0000d800ff137b82 */ /* 0x000e240000000800 */
[----:B0-----:R-:W-:-:S05]  /*0050*/  IMAD R0, R19, UR4, R0 ;  /* 0x0000000413007c24 */ /* 0x001fca000f8e0200 */
[----:B-1----:R-:W-:-:S13]  /*0060*/  ISETP.GE.AND P0, PT, R0, UR5, PT ;  /* 0x0000000500007c0c */ /* 0x002fda000bf06270 */
[----:B------:R-:W-:Y:S05]  /*0070*/  @P0 EXIT ;  /* 0x000000000000094d */ /* 0x000fea0003800000 */
[----:B------:R-:W0:Y:S01]  /*0080*/  LDC.64 R2, c[0x0][0x3a0] ;  /* 0x0000e800ff027b82 */ /* 0x000e220000000a00 */
[----:B------:R-:W1:Y:S01]  /*0090*/  LDCU UR4, c[0x0][0x370] ;  /* 0x00006e00ff0477ac */ /* 0x000e620008000800 */
[----:B------:R-:W2:Y:S06]  /*00a0*/  LDCU.64 UR6, c[0x0][0x358] ;  /* 0x00006b00ff0677ac */ /* 0x000eac0008000a00 */
[----:B------:R-:W3:Y:S01]  /*00b0*/  LDC.64 R4, c[0x0][0x390] ;  /* 0x0000e400ff047b82 */ /* 0x000ee20000000a00 */
[----:B------:R-:W4:Y:S07]  /*00c0*/  LDCU.64 UR8, c[0x0][0x380] ;  /* 0x00007000ff0877ac */ /* 0x000f2e0008000a00 */
[----:B------:R-:W0:Y:S01]  /*00d0*/  LDC.64 R6, c[0x0][0x398] ;  /* 0x0000e600ff067b82 */ /* 0x000e220000000a00 */
[----:B-1----:R-:W-:-:S07]  /*00e0*/  IMAD R19, R19, UR4, RZ ;  /* 0x0000000413137c24 */ /* 0x002fce000f8e02ff */
.L_x_0:
[----:B---3--:R-:W-:-:S04]  /*00f0*/  IMAD.WIDE R8, R0, 0x8, R4 ;  /* 0x0000000800087825 */ /* 0x008fc800078e0204 */
[C---:B0-----:R-:W-:Y:S02]  /*0100*/  IMAD.WIDE R12, R0.reuse, 0x8, R6 ;  /* 0x00000008000c7825 */ /* 0x041fe400078e0206 */
[----:B--2---:R-:W4:Y:S02]  /*0110*/  LDG.E.64 R8, desc[UR6][R8.64] ;  /* 0x0000000608087981 */ /* 0x004f24000c1e1b00 */
[----:B-1----:R-:W-:Y:S02]  /*0120*/  IMAD.WIDE R14, R0, 0x8, R2 ;  /* 0x00000008000e7825 */ /* 0x002fe400078e0202 */
[----:B------:R-:W2:Y:S04]  /*0130*/  LDG.E.64 R12, desc[UR6][R12.64] ;  /* 0x000000060c0c7981 */ /* 0x000ea8000c1e1b00 */
[----:B------:R-:W2:Y:S01]  /*0140*/  LDG.E.64 R16, desc[UR6][R14.64] ;  /* 0x000000060e107981 */ /* 0x000ea2000c1e1b00 */
[----:B------:R-:W-:-:S04]  /*0150*/  IADD3 R0, PT, PT, R19, R0, RZ ;  /* 0x0000000013007210 */ /* 0x000fc80007ffe0ff */
[----:B------:R-:W-:Y:S01]  /*0160*/  ISETP.GE.AND P0, PT, R0, UR5, PT ;  /* 0x0000000500007c0c */ /* 0x000fe2000bf06270 */
[----:B----4-:R-:W-:-:S08]  /*0170*/  DMUL R10, R8, UR8 ;  /* 0x00000008080a7c28 */ /* 0x010fd00008000000 */
[----:B--2---:R-:W-:-:S07]  /*0180*/  DFMA R10, R10, R12, R16 ;  /* 0x0000000c0a0a722b */ /* 0x004fce0000000010 */
[----:B------:R1:W-:Y:S01]  /*0190*/  STG.E.64 desc[UR6][R14.64], R10 ;  /* 0x0000000a0e007986 */ /* 0x0003e2000c101b06 */
[----:B------:R-:W-:Y:S05]  /*01a0*/  @!P0 BRA `(.L_x_0) ;  /* 0xfffffffc00d08947 */ /* 0x000fea000383ffff */
[----:B------:R-:W-:Y:S05]  /*01b0*/  EXIT ;  /* 0x000000000000794d */ /* 0x000fea0003800000 */
.L_x_1:
[----:B------:R-:W-:-:S00]  /*01c0*/  BRA `(.L_x_1) ;  /* 0xfffffffc00fc7947 */ /* 0x000fc0000383ffff */
[----:B------:R-:W-:-:S00]  /*01d0*/  NOP ;  /* 0x0000000000007918 */ /* 0x000fc00000000000 */
        /* <DEDUP_REMOVED lines=10> */
.L_x_28:


//--------------------- .text._Z30ConstEBEKernelCopyOutIdxKerneliPiiS_PdS0_ --------------------------
	.section	.text._Z30ConstEBEKernelCopyOutIdxKerneliPiiS_PdS0_,"ax",@progbits
	.align	128
        .global         _Z30ConstEBEKernelCopyOutIdxKerneliPiiS_PdS0_
        .type           _Z30ConstEBEKernelCopyOutIdxKerneliPiiS_PdS0_,@function
        .size           _Z30ConstEBEKernelCopyOutIdxKerneliPiiS_PdS0_,(.L_x_29 - _Z30ConstEBEKernelCopyOutIdxKerneliPiiS_PdS0_)
        .other          _Z30ConstEBEKernelCopyOutIdxKerneliPiiS_PdS0_,@"STO_CUDA_ENTRY STV_DEFAULT"
_Z30ConstEBEKernelCopyOutIdxKerneliPiiS_PdS0_:
.text._Z30ConstEBEKernelCopyOutIdxKerneliPiiS_PdS0_:
[----:B------:R-:W-:Y:S08]  /*0000*/  LDC R1, c[0x0][0x37c] ;  /* 0x0000df00ff017b82 */ /* 0x000ff00000000800 */
[----:B------:R-:W-:Y:S01]  /*0010*/  S2UR UR4, SR_CTAID.X ;  /* 0x00000000000479c3 */ /* 0x000fe20000002500 */
[----:B------:R-:W0:Y:S07]  /*0020*/  LDCU UR6, c[0x0][0x364] ;  /* 0x00006c80ff0677ac */ /* 0x000e2e0008000800 */
[----:B------:R-:W0:Y:S08]  /*0030*/  S2UR UR5, SR_CTAID.Y ;  /* 0x00000000000579c3 */ /* 0x000e300000002600 */
[----:B------:R-:W1:Y:S01]  /*0040*/  LDC R0, c[0x0][0x380] ;  /* 0x0000e000ff007b82 */ /* 0x000e620000000800 */
[----:B0-----:R-:W-:-:S06]  /*0050*/  UIMAD UR4, UR4, UR6, UR5 ;  /* 0x00000006040472a4 */ /* 0x001fcc000f8e0205 */
[----:B-1----:R-:W-:-:S13]  /*0060*/  ISETP.LE.AND P0, PT, R0, UR4, PT ;  /* 0x0000000400007c0c */ /* 0x002fda000bf03270 */
[----:B------:R-:W-:Y:S05]  /*0070*/  @P0 EXIT ;  /* 0x000000000000094d */ /* 0x000fea0003800000 */
[----:B------:R-:W0:Y:S01]  /*0080*/  LDCU UR5, c[0x0][0x360] ;  /* 0x00006c00ff0577ac */ /* 0x000e220008000800 */
[----:B------:R-:W1:Y:S01]  /*0090*/  LDC R5, c[0x0][0x370] ;  /* 0x0000dc00ff057b82 */ /* 0x000e620000000800 */
[----:B------:R-:W2:Y:S01]  /*00a0*/  S2R R0, SR_TID.X ;  /* 0x0000000000007919 */ /* 0x000ea20000002100 */
[----:B------:R-:W-:Y:S01]  /*00b0*/  MOV R4, UR4 ;  /* 0x0000000400047c02 */ /* 0x000fe20008000f00 */
[----:B------:R-:W3:Y:S02]  /*00c0*/  LDCU.64 UR8, c[0x0][0x358] ;  /* 0x00006b00ff0877ac */ /* 0x000ee40008000a00 */
[----:B0123--:R-:W-:-:S07]  /*00d0*/  IMAD R5, R5, UR6, RZ ;  /* 0x0000000605057c24 */ /* 0x00ffce000f8e02ff */
.L_x_5:
[----:B0-----:R-:W0:Y:S01]  /*00e0*/  LDCU UR4, c[0x0][0x390] ;  /* 0x00007200ff0477ac */ /* 0x001e220008000800 */
[----:B------:R-:W-:Y:S01]  /*00f0*/  BSSY.RECONVERGENT B0, `(.L_x_2) ;  /* 0x0000017000007945 */ /* 0x000fe20003800200 */
[----:B0-----:R-:W-:-:S13]  /*0100*/  ISETP.GE.AND P0, PT, R0, UR4, PT ;  /* 0x0000000400007c0c */ /* 0x001fda000bf06270 */
[----:B------:R-:W-:Y:S05]  /*0110*/  @P0 BRA `(.L_x_3) ;  /* 0x0000000000500947 */ /* 0x000fea0003800000 */
[----:B------:R-:W0:Y:S01]  /*0120*/  LDC.64 R2, c[0x0][0x388] ;  /* 0x0000e200ff027b82 */ /* 0x000e220000000a00 */
[----:B------:R-:W-:Y:S01]  /*0130*/  MOV R7, R0 ;  /* 0x0000000000077202 */ /* 0x000fe20000000f00 */
[----:B0-----:R-:W-:-:S07]  /*0140*/  IMAD.WIDE R2, R4, 0x4, R2 ;  /* 0x0000000404027825 */ /* 0x001fce00078e0202 */
.L_x_4:
[----:B------:R-:W2:Y:S01]  /*0150*/  LDG.E R6, desc[UR8][R2.64] ;  /* 0x0000000802067981 */ /* 0x000ea2000c1e1900 */
[----:B0-----:R-:W0:Y:S08]  /*0160*/  LDC.64 R10, c[0x0][0x398] ;  /* 0x0000e600ff0a7b82 */ /* 0x001e300000000a00 */
[----:B------:R-:W1:Y:S01]  /*0170*/  LDC.64 R12, c[0x0][0x3a8] ;  /* 0x0000ea00ff0c7b82 */ /* 0x000e620000000a00 */
[----:B--2---:R-:W-:-:S04]  /*0180*/  IMAD R9, R6, UR4, R7 ;  /* 0x0000000406097c24 */ /* 0x004fc8000f8e0207 */
[----:B0-----:R-:W-:-:S03]  /*0190*/  IMAD.WIDE R10, R9, 0x4, R10 ;  /* 0x00000004090a7825 */ /* 0x001fc600078e020a */
[----:B------:R-:W0:Y:S03]  /*01a0*/  LDC.64 R8, c[0x0][0x3a0] ;  /* 0x0000e800ff087b82 */ /* 0x000e260000000a00 */
[----:B------:R-:W1:Y:S01]  /*01b0*/  LDG.E R11, desc[UR8][R10.64] ;  /* 0x000000080a0b7981 */ /* 0x000e62000c1e1900 */
[----:B------:R-:W-:-:S04]  /*01c0*/  IMAD R15, R4, UR4, R7 ;  /* 0x00000004040f7c24 */ /* 0x000fc8000f8e0207 */
[----:B0-----:R-:W-:-:S06]  /*01d0*/  IMAD.WIDE R8, R15, 0x8, R8 ;  /* 0x000000080f087825 */ /* 0x001fcc00078e0208 */
[----:B------:R-:W2:Y:S01]  /*01e0*/  LDG.E.64 R8, desc[UR8][R8.64] ;  /* 0x0000000808087981 */ /* 0x000ea2000c1e1b00 */
[----:B-1----:R-:W-:-:S05]  /*01f0*/  IMAD.WIDE R12, R11, 0x8, R12 ;  /* 0x000000080b0c7825 */ /* 0x002fca00078e020c */
[----:B------:R-:W2:Y:S01]  /*0200*/  LDG.E.64 R14, desc[UR8][R12.64] ;  /* 0x000000080c0e7981 */ /* 0x000ea2000c1e1b00 */
[----:B------:R-:W-:-:S04]  /*0210*/  IADD3 R7, PT, PT, R7, UR5, RZ ;  /* 0x0000000507077c10 */ /* 0x000fc8000fffe0ff */
[----:B------:R-:W-:Y:S01]  /*0220*/  ISETP.GE.AND P0, PT, R7, UR4, PT ;  /* 0x0000000407007c0c */ /* 0x000fe2000bf06270 */
[----:B--2---:R-:W-:-:S07]  /*0230*/  DADD R14, R8, R14 ;  /* 0x00000000080e7229 */ /* 0x004fce000000000e */
[----:B------:R0:W-:Y:S05]  /*0240*/  STG.E.64 desc[UR8][R12.64], R14 ;  /* 0x0000000e0c007986 */ /* 0x0001ea000c101b08 */
[----:B------:R-:W-:Y:S05]  /*0250*/  @!P0 BRA `(.L_x_4) ;  /* 0xfffffffc00bc8947 */ /* 0x000fea000383ffff */
.L_x_3:
[----:B------:R-:W-:Y:S05]  /*0260*/  BSYNC.RECONVERGENT B0 ;  /* 0x0000000000007941 */ /* 0x000fea0003800200 */
.L_x_2:
[----:B------:R-:W1:Y:S01]  /*0270*/  LDCU UR4, c[0x0][0x380] ;  /* 0x00007000ff0477ac */ /* 0x000e620008000800 */
[----:B------:R-:W-:-:S04]  /*0280*/  IADD3 R4, PT, PT, R5, R4, RZ ;  /* 0x0000000405047210 */ /* 0x000fc80007ffe0ff */
[----:B-1----:R-:W-:-:S13]  /*0290*/  ISETP.GE.AND P0, PT, R4, UR4, PT ;  /* 0x0000000404007c0c */ /* 0x002fda000bf06270 */
[----:B------:R-:W-:Y:S05]  /*02a0*/  @!P0 BRA `(.L_x_5) ;  /* 0xfffffffc008c8947 */ /* 0x000fea000383ffff */
[----:B------:R-:W-:Y:S05]  /*02b0*/  EXIT ;  /* 0x000000000000794d */ /* 0x000fea0003800000 */
.L_x_6:
        /* <DEDUP_REMOVED lines=12> */
.L_x_29:


//--------------------- .text._Z29ConstEBEKernelCopyInIdxKerneliPiiS_PdS0_ --------------------------
	.section	.text._Z29ConstEBEKernelCopyInIdxKerneliPiiS_PdS0_,"ax",@progbits
	.align	128
        .global         _Z29ConstEBEKernelCopyInIdxKerneliPiiS_PdS0_
        .type           _Z29ConstEBEKernelCopyInIdxKerneliPiiS_PdS0_,@function
        .size           _Z29ConstEBEKernelCopyInIdxKerneliPiiS_PdS0_,(.L_x_30 - _Z29ConstEBEKernelCopyInIdxKerneliPiiS_PdS0_)
        .other          _Z29ConstEBEKernelCopyInIdxKerneliPiiS_PdS0_,@"STO_CUDA_ENTRY STV_DEFAULT"
_Z29ConstEBEKernelCopyInIdxKerneliPiiS_PdS0_:
.text._Z29ConstEBEKernelCopyInIdxKerneliPiiS_PdS0_:
        /* <DEDUP_REMOVED lines=14> */
.L_x_10:
[----:B0-----:R-:W0:Y:S01]  /*00e0*/  LDCU UR4, c[0x0][0x390] ;  /* 0x00007200ff0477ac */ /* 0x001e220008000800 */
[----:B------:R-:W-:Y:S01]  /*00f0*/  BSSY.RECONVERGENT B0, `(.L_x_7) ;  /* 0x0000015000007945 */ /* 0x000fe20003800200 */
[----:B0-----:R-:W-:-:S13]  /*0100*/  ISETP.GE.AND P0, PT, R18, UR4, PT ;  /* 0x0000000412007c0c */ /* 0x001fda000bf06270 */
[----:B------:R-:W-:Y:S05]  /*0110*/  @P0 BRA `(.L_x_8) ;  /* 0x0000000000480947 */ /* 0x000fea0003800000 */
[----:B------:R-:W0:Y:S01]  /*0120*/  LDC.64 R8, c[0x0][0x388] ;  /* 0x0000e200ff087b82 */ /* 0x000e220000000a00 */
[----:B------:R-:W-:-:S07]  /*0130*/  MOV R16, R18 ;  /* 0x0000001200107202 */ /* 0x000fce0000000f00 */
[----:B------:R-:W1:Y:S08]  /*0140*/  LDC.64 R2, c[0x0][0x398] ;  /* 0x0000e600ff027b82 */ /* 0x000e700000000a00 */
[----:B------:R-:W2:Y:S08]  /*0150*/  LDC.64 R4, c[0x0][0x3a0] ;  /* 0x0000e800ff047b82 */ /* 0x000eb00000000a00 */
[----:B------:R-:W3:Y:S01]  /*0160*/  LDC.64 R6, c[0x0][0x3a8] ;  /* 0x0000ea00ff067b82 */ /* 0x000ee20000000a00 */
[----:B0-----:R-:W-:-:S07]  /*0170*/  IMAD.WIDE R8, R17, 0x4, R8 ;  /* 0x0000000411087825 */ /* 0x001fce00078e0208 */
.L_x_9:
[----:B------:R-:W4:Y:S02]  /*0180*/  LDG.E R11, desc[UR8][R8.64] ;  /* 0x00000008080b7981 */ /* 0x000f24000c1e1900 */
[----:B----4-:R-:W-:-:S04]  /*0190*/  IMAD R11, R11, UR4, R16 ;  /* 0x000000040b0b7c24 */ /* 0x010fc8000f8e0210 */
[----:B-1----:R-:W-:-:S06]  /*01a0*/  IMAD.WIDE R10, R11, 0x4, R2 ;  /* 0x000000040b0a7825 */ /* 0x002fcc00078e0202 */
[----:B------:R-:W2:Y:S01]  /*01b0*/  LDG.E R11, desc[UR8][R10.64] ;  /* 0x000000080a0b7981 */ /* 0x000ea2000c1e1900 */
[----:B0-----:R-:W-:Y:S02]  /*01c0*/  IMAD R15, R17, UR4, R16 ;  /* 0x00000004110f7c24 */ /* 0x001fe4000f8e0210 */
[----:B--2---:R-:W-:-:S06]  /*01d0*/  IMAD.WIDE R12, R11, 0x8, R4 ;  /* 0x000000080b0c7825 */ /* 0x004fcc00078e0204 */
[----:B------:R-:W2:Y:S01]  /*01e0*/  LDG.E.64 R12, desc[UR8][R12.64] ;  /* 0x000000080c0c7981 */ /* 0x000ea2000c1e1b00 */
[----:B---3--:R-:W-:Y:S01]  /*01f0*/  IMAD.WIDE R14, R15, 0x8, R6 ;  /* 0x000000080f0e7825 */ /* 0x008fe200078e0206 */
[----:B------:R-:W-:-:S04]  /*0200*/  IADD3 R16, PT, PT, R16, UR5, RZ ;  /* 0x0000000510107c10 */ /* 0x000fc8000fffe0ff */
[----:B------:R-:W-:Y:S01]  /*0210*/  ISETP.GE.AND P0, PT, R16, UR4, PT ;  /* 0x0000000410007c0c */ /* 0x000fe2000bf06270 */
[----:B--2---:R0:W-:-:S12]  /*0220*/  STG.E.64 desc[UR8][R14.64], R12 ;  /* 0x0000000c0e007986 */ /* 0x0041d8000c101b08 */
[----:B------:R-:W-:Y:S05]  /*0230*/  @!P0 BRA `(.L_x_9) ;  /* 0xfffffffc00d08947 */ /* 0x000fea000383ffff */
.L_x_8:
[----:B------:R-:W-:Y:S05]  /*0240*/  BSYNC.RECONVERGENT B0 ;  /* 0x0000000000007941 */ /* 0x000fea0003800200 */
.L_x_7:
[----:B------:R-:W1:Y:S01]  /*0250*/  LDCU UR4, c[0x0][0x380] ;  /* 0x00007000ff0477ac */ /* 0x000e620008000800 */
[----:B------:R-:W-:-:S04]  /*0260*/  IADD3 R17, PT, PT, R0, R17, RZ ;  /* 0x0000001100117210 */ /* 0x000fc80007ffe0ff */
[----:B-1----:R-:W-:-:S13]  /*0270*/  ISETP.GE.AND P0, PT, R17, UR4, PT ;  /* 0x0000000411007c0c */ /* 0x002fda000bf06270 */
[----:B------:R-:W-:Y:S05]  /*0280*/  @!P0 BRA `(.L_x_10) ;  /* 0xfffffffc00948947 */ /* 0x000fea000383ffff */
[----:B------:R-:W-:Y:S05]  /*0290*/  EXIT ;  /* 0x000000000000794d */ /* 0x000fea0003800000 */
.L_x_11:
        /* <DEDUP_REMOVED lines=14> */
.L_x_30:


//--------------------- .text._Z27ConstEBEKernelCopyOutKerneliiPiPdS0_ --------------------------
	.section	.text._Z27ConstEBEKernelCopyOutKerneliiPiPdS0_,"ax",@progbits
	.align	128
        .global         _Z27ConstEBEKernelCopyOutKerneliiPiPdS0_
        .type           _Z27ConstEBEKernelCopyOutKerneliiPiPdS0_,@function
        .size           _Z27ConstEBEKernelCopyOutKerneliiPiPdS0_,(.L_x_31 - _Z27ConstEBEKernelCopyOutKerneliiPiPdS0_)
        .other          _Z27ConstEBEKernelCopyOutKerneliiPiPdS0_,@"STO_CUDA_ENTRY STV_DEFAULT"
_Z27ConstEBEKernelCopyOutKerneliiPiPdS0_:
.text._Z27ConstEBEKernelCopyOutKerneliiPiPdS0_:
        /* <DEDUP_REMOVED lines=8> */
[----:B------:R-:W0:Y:S01]  /*0080*/  S2R R16, SR_TID.X ;  /* 0x0000000000107919 */ /* 0x000e220000002100 */
[----:B------:R-:W1:Y:S01]  /*0090*/  LDCU UR7, c[0x0][0x360] ;  /* 0x00006c00ff0777ac */ /* 0x000e620008000800 */
[----:B------:R-:W2:Y:S01]  /*00a0*/  LDCU UR6, c[0x0][0x370] ;  /* 0x00006e00ff0677ac */ /* 0x000ea20008000800 */
[----:B------:R-:W3:Y:S01]  /*00b0*/  LDCU.64 UR8, c[0x0][0x358] ;  /* 0x00006b00ff0877ac */ /* 0x000ee20008000a00 */
[----:B-12---:R-:W-:-:S12]  /*00c0*/  UIMAD UR5, UR5, UR6, URZ ;  /* 0x00000006050572a4 */ /* 0x006fd8000f8e02ff */
.L_x_15:
[----:B------:R-:W0:Y:S01]  /*00d0*/  LDC R17, c[0x0][0x384] ;  /* 0x0000e100ff117b82 */ /* 0x000e220000000800 */
[----:B------:R-:W-:Y:S01]  /*00e0*/  BSSY.RECONVERGENT B0, `(.L_x_12) ;  /* 0x0000013000007945 */ /* 0x000fe20003800200 */
[----:B0-----:R-:W-:-:S13]  /*00f0*/  ISETP.GE.AND P0, PT, R16, R17, PT ;  /* 0x000000111000720c */ /* 0x001fda0003f06270 */
[----:B----4-:R-:W-:Y:S05]  /*0100*/  @P0 BRA `(.L_x_13) ;  /* 0x0000000000400947 */ /* 0x010fea0003800000 */
[----:B------:R-:W0:Y:S01]  /*0110*/  LDC.64 R12, c[0x0][0x388] ;  /* 0x0000e200ff0c7b82 */ /* 0x000e220000000a00 */
[----:B------:R-:W-:-:S07]  /*0120*/  MOV R0, R16 ;  /* 0x0000001000007202 */ /* 0x000fce0000000f00 */
[----:B------:R-:W1:Y:S08]  /*0130*/  LDC.64 R10, c[0x0][0x390] ;  /* 0x0000e400ff0a7b82 */ /* 0x000e700000000a00 */
[----:B------:R-:W2:Y:S02]  /*0140*/  LDC.64 R14, c[0x0][0x398] ;  /* 0x0000e600ff0e7b82 */ /* 0x000ea40000000a00 */
.L_x_14:
[----:B------:R-:W-:-:S04]  /*0150*/  IMAD R3, R17, UR4, R0 ;  /* 0x0000000411037c24 */ /* 0x000fc8000f8e0200 */
[----:B0-----:R-:W-:-:S06]  /*0160*/  IMAD.WIDE R4, R3, 0x4, R12 ;  /* 0x0000000403047825 */ /* 0x001fcc00078e020c */
[----:B---3--:R-:W2:Y:S01]  /*0170*/  LDG.E R5, desc[UR8][R4.64] ;  /* 0x0000000804057981 */ /* 0x008ea2000c1e1900 */
[----:B-1----:R-:W-:-:S06]  /*0180*/  IMAD.WIDE R2, R3, 0x8, R10 ;  /* 0x0000000803027825 */ /* 0x002fcc00078e020a */
[----:B------:R-:W3:Y:S01]  /*0190*/  LDG.E.64 R2, desc[UR8][R2.64] ;  /* 0x0000000802027981 */ /* 0x000ee2000c1e1b00 */
[----:B--2-4-:R-:W-:-:S05]  /*01a0*/  IMAD.WIDE R6, R5, 0x8, R14 ;  /* 0x0000000805067825 */ /* 0x014fca00078e020e */
[----:B------:R-:W3:Y:S01]  /*01b0*/  LDG.E.64 R8, desc[UR8][R6.64] ;  /* 0x0000000806087981 */ /* 0x000ee2000c1e1b00 */
[----:B------:R-:W-:-:S04]  /*01c0*/  IADD3 R0, PT, PT, R0, UR7, RZ ;  /* 0x0000000700007c10 */ /* 0x000fc8000fffe0ff */
[----:B------:R-:W-:Y:S01]  /*01d0*/  ISETP.GE.AND P0, PT, R0, R17, PT ;  /* 0x000000110000720c */ /* 0x000fe20003f06270 */
[----:B---3--:R-:W-:-:S07]  /*01e0*/  DADD R8, R2, R8 ;  /* 0x0000000002087229 */ /* 0x008fce0000000008 */
[----:B------:R4:W-:Y:S05]  /*01f0*/  STG.E.64 desc[UR8][R6.64], R8 ;  /* 0x0000000806007986 */ /* 0x0009ea000c101b08 */
[----:B------:R-:W-:Y:S05]  /*0200*/  @!P0 BRA `(.L_x_14) ;  /* 0xfffffffc00d08947 */ /* 0x000fea000383ffff */
.L_x_13:
[----:B---3--:R-:W-:Y:S05]  /*0210*/  BSYNC.RECONVERGENT B0 ;  /* 0x0000000000007941 */ /* 0x008fea0003800200 */
.L_x_12:
[----:B------:R-:W0:Y:S01]  /*0220*/  LDCU UR6, c[0x0][0x380] ;  /* 0x00007000ff0677ac */ /* 0x000e220008000800 */
[----:B------:R-:W-:-:S04]  /*0230*/  UIADD3 UR4, UPT, UPT, UR5, UR4, URZ ;  /* 0x0000000405047290 */ /* 0x000fc8000fffe0ff */
[----:B0-----:R-:W-:-:S09]  /*0240*/  UISETP.GE.AND UP0, UPT, UR4, UR6, UPT ;  /* 0x000000060400728c */ /* 0x001fd2000bf06270 */
[----:B------:R-:W-:Y:S05]  /*0250*/  BRA.U !UP0, `(.L_x_15) ;  /* 0xfffffffd089c7547 */ /* 0x000fea000b83ffff */
[----:B------:R-:W-:Y:S05]  /*0260*/  EXIT ;  /* 0x000000000000794d */ /* 0x000fea0003800000 */
.L_x_16:
        /* <DEDUP_REMOVED lines=9> */
.L_x_31:


//--------------------- .text._Z26ConstEBEKernelCopyInKerneliiPiPdS0_ --------------------------
	.section	.text._Z26ConstEBEKernelCopyInKerneliiPiPdS0_,"ax",@progbits
	.align	128
        .global         _Z26ConstEBEKernelCopyInKerneliiPiPdS0_
        .type           _Z26ConstEBEKernelCopyInKerneliiPiPdS0_,@function
        .size           _Z26ConstEBEKernelCopyInKerneliiPiPdS0_,(.L_x_32 - _Z26ConstEBEKernelCopyInKerneliiPiPdS0_)
        .other          _Z26ConstEBEKernelCopyInKerneliiPiPdS0_,@"STO_CUDA_ENTRY STV_DEFAULT"
_Z26ConstEBEKernelCopyInKerneliiPiPdS0_:
.text._Z26ConstEBEKernelCopyInKerneliiPiPdS0_:
        /* <DEDUP_REMOVED lines=13> */
.L_x_20:
        /* <DEDUP_REMOVED lines=8> */
.L_x_19:
[----:B----4-:R-:W-:-:S04]  /*0150*/  IMAD R7, R15, UR4, R0 ;  /* 0x000000040f077c24 */ /* 0x010fc8000f8e0200 */
[----:B0-----:R-:W-:-:S06]  /*0160*/  IMAD.WIDE R2, R7, 0x4, R8 ;  /* 0x0000000407027825 */ /* 0x001fcc00078e0208 */
[----:B---3--:R-:W1:Y:S02]  /*0170*/  LDG.E R3, desc[UR8][R2.64] ;  /* 0x0000000802037981 */ /* 0x008e64000c1e1900 */
[----:B-1----:R-:W-:-:S06]  /*0180*/  IMAD.WIDE R4, R3, 0x8, R10 ;  /* 0x0000000803047825 */ /* 0x002fcc00078e020a */
[----:B------:R-:W3:Y:S01]  /*0190*/  LDG.E.64 R4, desc[UR8][R4.64] ;  /* 0x0000000804047981 */ /* 0x000ee2000c1e1b00 */
[----:B--2---:R-:W-:Y:S01]  /*01a0*/  IMAD.WIDE R6, R7, 0x8, R12 ;  /* 0x0000000807067825 */ /* 0x004fe200078e020c */
[----:B------:R-:W-:-:S04]  /*01b0*/  IADD3 R0, PT, PT, R0, UR7, RZ ;  /* 0x0000000700007c10 */ /* 0x000fc8000fffe0ff */
[----:B------:R-:W-:Y:S01]  /*01c0*/  ISETP.GE.AND P0, PT, R0, R15, PT ;  /* 0x0000000f0000720c */ /* 0x000fe20003f06270 */
[----:B---3--:R4:W-:-:S12]  /*01d0*/  STG.E.64 desc[UR8][R6.64], R4 ;  /* 0x0000000406007986 */ /* 0x0089d8000c101b08 */
[----:B------:R-:W-:Y:S05]  /*01e0*/  @!P0 BRA `(.L_x_19) ;  /* 0xfffffffc00d88947 */ /* 0x000fea000383ffff */
.L_x_18:
[----:B---3--:R-:W-:Y:S05]  /*01f0*/  BSYNC.RECONVERGENT B0 ;  /* 0x0000000000007941 */ /* 0x008fea0003800200 */
.L_x_17:
[----:B------:R-:W0:Y:S01]  /*0200*/  LDCU UR6, c[0x0][0x380] ;  /* 0x00007000ff0677ac */ /* 0x000e220008000800 */
[----:B------:R-:W-:-:S04]  /*0210*/  UIADD3 UR4, UPT, UPT, UR5, UR4, URZ ;  /* 0x0000000405047290 */ /* 0x000fc8000fffe0ff */
[----:B0-----:R-:W-:-:S09]  /*0220*/  UISETP.GE.AND UP0, UPT, UR4, UR6, UPT ;  /* 0x000000060400728c */ /* 0x001fd2000bf06270 */
[----:B------:R-:W-:Y:S05]  /*0230*/  BRA.U !UP0, `(.L_x_20) ;  /* 0xfffffffd08a47547 */ /* 0x000fea000b83ffff */
[----:B------:R-:W-:Y:S05]  /*0240*/  EXIT ;  /* 0x000000000000794d */ /* 0x000fea0003800000 */
.L_x_21:
        /* <DEDUP_REMOVED lines=11> */
.L_x_32:


//--------------------- .text._Z21MultAddDiagonalKernelidPdS_S_ --------------------------
	.section	.text._Z21MultAddDiagonalKernelidPdS_S_,"ax",@progbits
	.align	128
        .global         _Z21MultAddDiagonalKernelidPdS_S_
        .type           _Z21MultAddDiagonalKernelidPdS_S_,@function
        .size           _Z21MultAddDiagonalKernelidPdS_S_,(.L_x_33 - _Z21MultAddDiagonalKernelidPdS_S_)
        .other          _Z21MultAddDiagonalKernelidPdS_S_,@"STO_CUDA_ENTRY STV_DEFAULT"
_Z21MultAddDiagonalKernelidPdS_S_:
.text._Z21MultAddDiagonalKernelidPdS_S_:
        /* <DEDUP_REMOVED lines=15> */
.L_x_22:
        /* <DEDUP_REMOVED lines=13> */
.L_x_23:
        /* <DEDUP_REMOVED lines=12> */
.L_x_33:


//--------------------- .text._Z18MultDiagonalKerneliPdS_S_ --------------------------
	.section	.text._Z18MultDiagonalKerneliPdS_S_,"ax",@progbits
	.align	128
        .global         _Z18MultDiagonalKerneliPdS_S_
        .type           _Z18MultDiagonalKerneliPdS_S_,@function
        .size           _Z18MultDiagonalKerneliPdS_S_,(.L_x_34 - _Z18MultDiagonalKerneliPdS_S_)
        .other          _Z18MultDiagonalKerneliPdS_S_,@"STO_CUDA_ENTRY STV_DEFAULT"
_Z18MultDiagonalKerneliPdS_S_:
.text._Z18MultDiagonalKerneliPdS_S_:
        /* <DEDUP_REMOVED lines=11> */
[----:B------:R-:W3:Y:S08]  /*00b0*/  LDC.64 R12, c[0x0][0x390] ;  /* 0x0000e400ff0c7b82 */ /* 0x000ef00000000a00 */
[----:B------:R-:W4:Y:S01]  /*00c0*/  LDC.64 R14, c[0x0][0x398] ;  /* 0x0000e600ff0e7b82 */ /* 0x000f220000000a00 */
[----:B-1----:R-:W-:-:S07]  /*00d0*/  IMAD R17, R17, UR4, RZ ;  /* 0x0000000411117c24 */ /* 0x002fce000f8e02ff */
.L_x_24:
[----:B0-----:R-:W-:-:S04]  /*00e0*/  IMAD.WIDE R2, R0, 0x8, R10 ;  /* 0x0000000800027825 */ /* 0x001fc800078e020a */
[C---:B---3--:R-:W-:Y:S02]  /*00f0*/  IMAD.WIDE R4, R0.reuse, 0x8, R12 ;  /* 0x0000000800047825 */ /* 0x048fe400078e020c */
[----:B--2---:R-:W2:Y:S04]  /*0100*/  LDG.E.64 R2, desc[UR6][R2.64] ;  /* 0x0000000602027981 */ /* 0x004ea8000c1e1b00 */
[----:B------:R-:W2:Y:S01]  /*0110*/  LDG.E.64 R4, desc[UR6][R4.64] ;  /* 0x0000000604047981 */ /* 0x000ea2000c1e1b00 */
[----:B-1--4-:R-:W-:Y:S01]  /*0120*/  IMAD.WIDE R8, R0, 0x8, R14 ;  /* 0x0000000800087825 */ /* 0x012fe200078e020e */
[----:B------:R-:W-:-:S04]  /*0130*/  IADD3 R0, PT, PT, R17, R0, RZ ;  /* 0x0000000011007210 */ /* 0x000fc80007ffe0ff */
[----:B------:R-:W-:Y:S01]  /*0140*/  ISETP.GE.AND P0, PT, R0, UR5, PT ;  /* 0x0000000500007c0c */ /* 0x000fe2000bf06270 */
[----:B--2---:R-:W-:-:S07]  /*0150*/  DMUL R6, R2, R4 ;  /* 0x0000000402067228 */ /* 0x004fce0000000000 */
[----:B------:R1:W-:Y:S05]  /*0160*/  STG.E.64 desc[UR6][R8.64], R6 ;  /* 0x0000000608007986 */ /* 0x0003ea000c101b06 */
[----:B------:R-:W-:Y:S05]  /*0170*/  @!P0 BRA `(.L_x_24) ;  /* 0xfffffffc00d88947 */ /* 0x000fea000383ffff */
[----:B------:R-:W-:Y:S05]  /*0180*/  EXIT ;  /* 0x000000000000794d */ /* 0x000fea0003800000 */
.L_x_25:
        /* <DEDUP_REMOVED lines=15> */
.L_x_34:


//--------------------- .text._Z15SetScalarKerneldiPd --------------------------
	.section	.text._Z15SetScalarKerneldiPd,"ax",@progbits
	.align	128
        .global         _Z15SetScalarKerneldiPd
        .type           _Z15SetScalarKerneldiPd,@function
        .size           _Z15SetScalarKerneldiPd,(.L_x_35 - _Z15SetScalarKerneldiPd)
        .other          _Z15SetScalarKerneldiPd,@"STO_CUDA_ENTRY STV_DEFAULT"
_Z15SetScalarKerneldiPd:
.text._Z15SetScalarKerneldiPd:
        /* <DEDUP_REMOVED lines=12> */
[----:B-1----:R-:W-:-:S07]  /*00c0*/  IMAD R9, R9, UR4, RZ ;  /* 0x0000000409097c24 */ /* 0x002fce000f8e02ff */
.L_x_26:
[----:B0-----:R-:W-:Y:S01]  /*00d0*/  IMAD.WIDE R2, R0, 0x8, R4 ;  /* 0x0000000800027825 */ /* 0x001fe200078e0204 */
[----:B------:R-:W-:-:S04]  /*00e0*/  IADD3 R0, PT, PT, R9, R0, RZ ;  /* 0x0000000009007210 */ /* 0x000fc80007ffe0ff */
[----:B--23--:R1:W-:Y:S01]  /*00f0*/  STG.E.64 desc[UR6][R2.64], R6 ;  /* 0x0000000602007986 */ /* 0x00c3e2000c101b06 */
[----:B------:R-:W-:-:S13]  /*0100*/  ISETP.GE.AND P0, PT, R0, UR5, PT ;  /* 0x0000000500007c0c */ /* 0x000fda000bf06270 */
[----:B-1----:R-:W-:Y:S05]  /*0110*/  @!P0 BRA `(.L_x_26) ;  /* 0xfffffffc00ec8947 */ /* 0x002fea000383ffff */
[----:B------:R-:W-:Y:S05]  /*0120*/  EXIT ;  /* 0x000000000000794d */ /* 0x000fea0003800000 */
.L_x_27:
        /* <DEDUP_REMOVED lines=13> */
.L_x_35:


//--------------------- .nv.shared.reserved.0     --------------------------
	.section	.nv.shared.reserved.0,"aw",@nobits
	.weak		__nv_reservedSMEM_offset_0_alias
	.size		__nv_reservedSMEM_offset_0_alias, 0, 64
	.other		__nv_reservedSMEM_offset_0_alias,@"STO_CUDA_RESERVED_SHARED STV_DEFAULT"
__nv_reservedSMEM_offset_0_alias:
	.zero		0
	.zero		64


//--------------------- .nv.constant0._Z42DevBlockDiagonalMatrixSoAMultAddVecsKerneldiPdS_S_ --------------------------
	.section	.nv.constant0._Z42DevBlockDiagonalMatrixSoAMultAddVecsKerneldiPdS_S_,"a",@progbits
	.sectionflags	@""
	.align	4
.nv.constant0._Z42DevBlockDiagonalMatrixSoAMultAddVecsKerneldiPdS_S_:
	.zero		936


//--------------------- .nv.constant0._Z30ConstEBEKernelCopyOutIdxKerneliPiiS_PdS0_ --------------------------
	.section	.nv.constant0._Z30ConstEBEKernelCopyOutIdxKerneliPiiS_PdS0_,"a",@progbits
	.sectionflags	@""
	.align	4
.nv.constant0._Z30ConstEBEKernelCopyOutIdxKerneliPiiS_PdS0_:
	.zero		944


//--------------------- .nv.constant0._Z29ConstEBEKernelCopyInIdxKerneliPiiS_PdS0_ --------------------------
	.section	.nv.constant0._Z29ConstEBEKernelCopyInIdxKerneliPiiS_PdS0_,"a",@progbits
	.sectionflags	@""
	.align	4
.nv.constant0._Z29ConstEBEKernelCopyInIdxKerneliPiiS_PdS0_:
	.zero		944


//--------------------- .nv.constant0._Z27ConstEBEKernelCopyOutKerneliiPiPdS0_ --------------------------
	.section	.nv.constant0._Z27ConstEBEKernelCopyOutKerneliiPiPdS0_,"a",@progbits
	.sectionflags	@""
	.align	4
.nv.constant0._Z27ConstEBEKernelCopyOutKerneliiPiPdS0_:
	.zero		928


//--------------------- .nv.constant0._Z26ConstEBEKernelCopyInKerneliiPiPdS0_ --------------------------
	.section	.nv.constant0._Z26ConstEBEKernelCopyInKerneliiPiPdS0_,"a",@progbits
	.sectionflags	@""
	.align	4
.nv.constant0._Z26ConstEBEKernelCopyInKerneliiPiPdS0_:
	.zero		928


//--------------------- .nv.constant0._Z21MultAddDiagonalKernelidPdS_S_ --------------------------
	.section	.nv.constant0._Z21MultAddDiagonalKernelidPdS_S_,"a",@progbits
	.sectionflags	@""
	.align	4
.nv.constant0._Z21MultAddDiagonalKernelidPdS_S_:
	.zero		936


//--------------------- .nv.constant0._Z18MultDiagonalKerneliPdS_S_ --------------------------
	.section	.nv.constant0._Z18MultDiagonalKerneliPdS_S_,"a",@progbits
	.sectionflags	@""
	.align	4
.nv.constant0._Z18MultDiagonalKerneliPdS_S_:
	.zero		928


//--------------------- .nv.constant0._Z15SetScalarKerneldiPd --------------------------
	.section	.nv.constant0._Z15SetScalarKerneldiPd,"a",@progbits
	.sectionflags	@""
	.align	4
.nv.constant0._Z15SetScalarKerneldiPd:
	.zero		920


//--------------------- SYMBOLS --------------------------

	.type		.nv.reservedSmem.offset0,@object
	.size		.nv.reservedSmem.offset0,0x4
